	.target	sm_90a

	.elftype	@"ET_EXEC"


//--------------------- .note.nv.tkinfo           --------------------------
	.section	.note.nv.tkinfo,"",@"SHT_NOTE"
	.sectionflags	@"SHF_NOTE_NV_TKINFO"
	.tkinfo
        /*0018*/ 	.word	0x00000002
        /*0030*/ 	.string	""
        /*0030*/ 	.string	"ptxas"
        /*0030*/ 	.string	"Cuda compilation tools, release 13.0, V13.0.88"
        /*0030*/ 	.string	"Build cuda_13.0.r13.0/compiler.36424714_0"
        /*0030*/ 	.string	"-arch sm_90a -m 64 "



//--------------------- .note.nv.cuinfo           --------------------------
	.section	.note.nv.cuinfo,"",@"SHT_NOTE"
	.sectionflags	@"SHF_NOTE_NV_CUINFO"
        /*0018*/ 	.short	0x0002
        /*001a*/ 	.short	0x005a
        /*001c*/ 	.short	0x0082
	.zero		2


//--------------------- .nv.info                  --------------------------
	.section	.nv.info,"",@"SHT_CUDA_INFO"
	.align	4


	//----- nvinfo : EIATTR_REGCOUNT
	.align		4
        /*0000*/ 	.byte	0x04, 0x2f
        /*0002*/ 	.short	(.L_12 - .L_11)
	.align		4
.L_11:
        /*0004*/ 	.word	index@(_ZN7cutlass13device_kernelINS_4conv6kernel13ConvUniversalINS1_16ConvProblemShapeILNS1_8OperatorE2ELi3EEENS1_10collective14CollectiveConvINS1_46MainloopSm90TmaGmmaWarpSpecializedImplicitGemmILS5_2ELi5ELi3EN4cute5tupleIJNSA_1CILi2EEENSC_ILi1EEESE_EEENS1_36KernelImplicitTmaWarpSpecializedSm90ELi1EEENSB_IJNSC_ILi256EEENSB_IJNSC_ILi64EEEEEESK_EEENS_10bfloat16_tESM_NSA_8TiledMMAINSA_8MMA_AtomIJNSA_4SM904GMMA27MMA_64x64x16_F32BF16BF16_SSILNSQ_5MajorE1ELSS_1ELNSQ_7ScaleInE1ELST_1EEEEEENSA_6LayoutINSB_IJSE_SE_SE_EEENSB_IJNSC_ILi0EEESY_SY_EEEEENSB_IJNSA_10UnderscoreES11_S11_EEEEENS7_6detail26Sm90ImplicitGemmTileTraitsINSA_13SM90_TMA_LOADENSA_14ComposedLayoutINSA_7SwizzleILi3ELi4ELi3EEENSA_18smem_ptr_flag_bitsILi16EEENSW_INSB_IJNSB_IJSJ_NSC_ILi4EEEEEENSB_IJNSC_ILi8EEES1E_EEENSB_IJSE_NSC_ILi5EEEEEEEEENSB_IJNSB_IJSE_NSC_ILi4096EEEEEENSB_IJSJ_NSC_ILi512EEEEEENSB_IJSY_NSC_ILi16384EEEEEEEEEEEEEvEENS15_INSA_30SM90_TMA_LOAD_IM2COL_MULTICASTENS17_IS19_S1B_NSW_INSB_IJNSB_IJSJ_SE_EEES1F_S1H_EEENSB_IJNSB_IJSE_SY_EEES1M_NSB_IJSY_S1J_EEEEEEEEEEvEEEENS_8epilogue10collective6detail29Sm90TmaWarpSpecializedAdapterINS24_15DefaultEpilogueISM_NSB_IJlNSB_IJSE_lllEEESY_EEES29_NS23_6thread17LinearCombinationISM_Li1EffLNS2A_9ScaleType4KindE0ELNS_15FloatRoundStyleE2ESM_EENS_4gemm15EpilogueDefaultEEEEEvvEEEEvNT_6ParamsE)
        /*0008*/ 	.word	0x000000aa


	//----- nvinfo : EIATTR_FRAME_SIZE
	.align		4
.L_12:
        /*000c*/ 	.byte	0x04, 0x11
        /*000e*/ 	.short	(.L_14 - .L_13)
	.align		4
.L_13:
        /*0010*/ 	.word	index@(_ZN7cutlass13device_kernelINS_4conv6kernel13ConvUniversalINS1_16ConvProblemShapeILNS1_8OperatorE2ELi3EEENS1_10collective14CollectiveConvINS1_46MainloopSm90TmaGmmaWarpSpecializedImplicitGemmILS5_2ELi5ELi3EN4cute5tupleIJNSA_1CILi2EEENSC_ILi1EEESE_EEENS1_36KernelImplicitTmaWarpSpecializedSm90ELi1EEENSB_IJNSC_ILi256EEENSB_IJNSC_ILi64EEEEEESK_EEENS_10bfloat16_tESM_NSA_8TiledMMAINSA_8MMA_AtomIJNSA_4SM904GMMA27MMA_64x64x16_F32BF16BF16_SSILNSQ_5MajorE1ELSS_1ELNSQ_7ScaleInE1ELST_1EEEEEENSA_6LayoutINSB_IJSE_SE_SE_EEENSB_IJNSC_ILi0EEESY_SY_EEEEENSB_IJNSA_10UnderscoreES11_S11_EEEEENS7_6detail26Sm90ImplicitGemmTileTraitsINSA_13SM90_TMA_LOADENSA_14ComposedLayoutINSA_7SwizzleILi3ELi4ELi3EEENSA_18smem_ptr_flag_bitsILi16EEENSW_INSB_IJNSB_IJSJ_NSC_ILi4EEEEEENSB_IJNSC_ILi8EEES1E_EEENSB_IJSE_NSC_ILi5EEEEEEEEENSB_IJNSB_IJSE_NSC_ILi4096EEEEEENSB_IJSJ_NSC_ILi512EEEEEENSB_IJSY_NSC_ILi16384EEEEEEEEEEEEEvEENS15_INSA_30SM90_TMA_LOAD_IM2COL_MULTICASTENS17_IS19_S1B_NSW_INSB_IJNSB_IJSJ_SE_EEES1F_S1H_EEENSB_IJNSB_IJSE_SY_EEES1M_NSB_IJSY_S1J_EEEEEEEEEEvEEEENS_8epilogue10collective6detail29Sm90TmaWarpSpecializedAdapterINS24_15DefaultEpilogueISM_NSB_IJlNSB_IJSE_lllEEESY_EEES29_NS23_6thread17LinearCombinationISM_Li1EffLNS2A_9ScaleType4KindE0ELNS_15FloatRoundStyleE2ESM_EENS_4gemm15EpilogueDefaultEEEEEvvEEEEvNT_6ParamsE)
        /*0014*/ 	.word	0x00000000


	//----- nvinfo : EIATTR_MIN_STACK_SIZE
	.align		4
.L_14:
        /*0018*/ 	.byte	0x04, 0x12
        /*001a*/ 	.short	(.L_16 - .L_15)
	.align		4
.L_15:
        /*001c*/ 	.word	index@(_ZN7cutlass13device_kernelINS_4conv6kernel13ConvUniversalINS1_16ConvProblemShapeILNS1_8OperatorE2ELi3EEENS1_10collective14CollectiveConvINS1_46MainloopSm90TmaGmmaWarpSpecializedImplicitGemmILS5_2ELi5ELi3EN4cute5tupleIJNSA_1CILi2EEENSC_ILi1EEESE_EEENS1_36KernelImplicitTmaWarpSpecializedSm90ELi1EEENSB_IJNSC_ILi256EEENSB_IJNSC_ILi64EEEEEESK_EEENS_10bfloat16_tESM_NSA_8TiledMMAINSA_8MMA_AtomIJNSA_4SM904GMMA27MMA_64x64x16_F32BF16BF16_SSILNSQ_5MajorE1ELSS_1ELNSQ_7ScaleInE1ELST_1EEEEEENSA_6LayoutINSB_IJSE_SE_SE_EEENSB_IJNSC_ILi0EEESY_SY_EEEEENSB_IJNSA_10UnderscoreES11_S11_EEEEENS7_6detail26Sm90ImplicitGemmTileTraitsINSA_13SM90_TMA_LOADENSA_14ComposedLayoutINSA_7SwizzleILi3ELi4ELi3EEENSA_18smem_ptr_flag_bitsILi16EEENSW_INSB_IJNSB_IJSJ_NSC_ILi4EEEEEENSB_IJNSC_ILi8EEES1E_EEENSB_IJSE_NSC_ILi5EEEEEEEEENSB_IJNSB_IJSE_NSC_ILi4096EEEEEENSB_IJSJ_NSC_ILi512EEEEEENSB_IJSY_NSC_ILi16384EEEEEEEEEEEEEvEENS15_INSA_30SM90_TMA_LOAD_IM2COL_MULTICASTENS17_IS19_S1B_NSW_INSB_IJNSB_IJSJ_SE_EEES1F_S1H_EEENSB_IJNSB_IJSE_SY_EEES1M_NSB_IJSY_S1J_EEEEEEEEEEvEEEENS_8epilogue10collective6detail29Sm90TmaWarpSpecializedAdapterINS24_15DefaultEpilogueISM_NSB_IJlNSB_IJSE_lllEEESY_EEES29_NS23_6thread17LinearCombinationISM_Li1EffLNS2A_9ScaleType4KindE0ELNS_15FloatRoundStyleE2ESM_EENS_4gemm15EpilogueDefaultEEEEEvvEEEEvNT_6ParamsE)
        /*0020*/ 	.word	0x00000000
.L_16:


//--------------------- .nv.compat                --------------------------
	.section	.nv.compat,"",@"SHT_CUDA_COMPAT_INFO"
	.align	4
        /*0000*/ 	.byte	0x02, 0x09, 0x01, 0x00, 0x02, 0x02, 0x04, 0x00, 0x02, 0x05, 0x05, 0x00, 0x03, 0x07, 0x01, 0x01
        /*0010*/ 	.byte	0x02, 0x03, 0x01, 0x00, 0x02, 0x06, 0x01, 0x00, 0x04, 0x0b, 0x08, 0x00, 0x00, 0x00, 0x00, 0x00
        /*0020*/ 	.byte	0x00, 0x00, 0x00, 0x00


//--------------------- .nv.info._ZN7cutlass13device_kernelINS_4conv6kernel13ConvUniversalINS1_16ConvProblemShapeILNS1_8OperatorE2ELi3EEENS1_10collective14CollectiveConvINS1_46MainloopSm90TmaGmmaWarpSpecializedImplicitGemmILS5_2ELi5ELi3EN4cute5tupleIJNSA_1CILi2EEENSC_ILi1EEESE_EEENS1_36KernelImplicitTmaWarpSpecializedSm90ELi1EEENSB_IJNSC_ILi256EEENSB_IJNSC_ILi64EEEEEESK_EEENS_10bfloat16_tESM_NSA_8TiledMMAINSA_8MMA_AtomIJNSA_4SM904GMMA27MMA_64x64x16_F32BF16BF16_SSILNSQ_5MajorE1ELSS_1ELNSQ_7ScaleInE1ELST_1EEEEEENSA_6LayoutINSB_IJSE_SE_SE_EEENSB_IJNSC_ILi0EEESY_SY_EEEEENSB_IJNSA_10UnderscoreES11_S11_EEEEENS7_6detail26Sm90ImplicitGemmTileTraitsINSA_13SM90_TMA_LOADENSA_14ComposedLayoutINSA_7SwizzleILi3ELi4ELi3EEENSA_18smem_ptr_flag_bitsILi16EEENSW_INSB_IJNSB_IJSJ_NSC_ILi4EEEEEENSB_IJNSC_ILi8EEES1E_EEENSB_IJSE_NSC_ILi5EEEEEEEEENSB_IJNSB_IJSE_NSC_ILi4096EEEEEENSB_IJSJ_NSC_ILi512EEEEEENSB_IJSY_NSC_ILi16384EEEEEEEEEEEEEvEENS15_INSA_30SM90_TMA_LOAD_IM2COL_MULTICASTENS17_IS19_S1B_NSW_INSB_IJNSB_IJSJ_SE_EEES1F_S1H_EEENSB_IJNSB_IJSE_SY_EEES1M_NSB_IJSY_S1J_EEEEEEEEEEvEEEENS_8epilogue10collective6detail29Sm90TmaWarpSpecializedAdapterINS24_15DefaultEpilogueISM_NSB_IJlNSB_IJSE_lllEEESY_EEES29_NS23_6thread17LinearCombinationISM_Li1EffLNS2A_9ScaleType4KindE0ELNS_15FloatRoundStyleE2ESM_EENS_4gemm15EpilogueDefaultEEEEEvvEEEEvNT_6ParamsE --------------------------
	.section	.nv.info._ZN7cutlass13device_kernelINS_4conv6kernel13ConvUniversalINS1_16ConvProblemShapeILNS1_8OperatorE2ELi3EEENS1_10collective14CollectiveConvINS1_46MainloopSm90TmaGmmaWarpSpecializedImplicitGemmILS5_2ELi5ELi3EN4cute5tupleIJNSA_1CILi2EEENSC_ILi1EEESE_EEENS1_36KernelImplicitTmaWarpSpecializedSm90ELi1EEENSB_IJNSC_ILi256EEENSB_IJNSC_ILi64EEEEEESK_EEENS_10bfloat16_tESM_NSA_8TiledMMAINSA_8MMA_AtomIJNSA_4SM904GMMA27MMA_64x64x16_F32BF16BF16_SSILNSQ_5MajorE1ELSS_1ELNSQ_7ScaleInE1ELST_1EEEEEENSA_6LayoutINSB_IJSE_SE_SE_EEENSB_IJNSC_ILi0EEESY_SY_EEEEENSB_IJNSA_10UnderscoreES11_S11_EEEEENS7_6detail26Sm90ImplicitGemmTileTraitsINSA_13SM90_TMA_LOADENSA_14ComposedLayoutINSA_7SwizzleILi3ELi4ELi3EEENSA_18smem_ptr_flag_bitsILi16EEENSW_INSB_IJNSB_IJSJ_NSC_ILi4EEEEEENSB_IJNSC_ILi8EEES1E_EEENSB_IJSE_NSC_ILi5EEEEEEEEENSB_IJNSB_IJSE_NSC_ILi4096EEEEEENSB_IJSJ_NSC_ILi512EEEEEENSB_IJSY_NSC_ILi16384EEEEEEEEEEEEEvEENS15_INSA_30SM90_TMA_LOAD_IM2COL_MULTICASTENS17_IS19_S1B_NSW_INSB_IJNSB_IJSJ_SE_EEES1F_S1H_EEENSB_IJNSB_IJSE_SY_EEES1M_NSB_IJSY_S1J_EEEEEEEEEEvEEEENS_8epilogue10collective6detail29Sm90TmaWarpSpecializedAdapterINS24_15DefaultEpilogueISM_NSB_IJlNSB_IJSE_lllEEESY_EEES29_NS23_6thread17LinearCombinationISM_Li1EffLNS2A_9ScaleType4KindE0ELNS_15FloatRoundStyleE2ESM_EENS_4gemm15EpilogueDefaultEEEEEvvEEEEvNT_6ParamsE,"",@"SHT_CUDA_INFO"
	.sectionflags	@""
	.align	4


	//----- nvinfo : EIATTR_CUDA_API_VERSION
	.align		4
        /*0000*/ 	.byte	0x04, 0x37
        /*0002*/ 	.short	(.L_18 - .L_17)
.L_17:
        /*0004*/ 	.word	0x00000082


	//----- nvinfo : EIATTR_KPARAM_INFO
	.align		4
.L_18:
        /*0008*/ 	.byte	0x04, 0x17
        /*000a*/ 	.short	(.L_20 - .L_19)
.L_19:
        /*000c*/ 	.word	0x00000000
        /*0010*/ 	.short	0x0000
        /*0012*/ 	.short	0x0070
        /*0014*/ 	.byte	0x00, 0xf0, 0x01, 0x10


	//----- nvinfo : EIATTR_SPARSE_MMA_MASK
	.align		4
.L_20:
        /*0018*/ 	.byte	0x03, 0x50
        /*001a*/ 	.short	0x0000


	//----- nvinfo : EIATTR_MAXREG_COUNT
	.align		4
        /*001c*/ 	.byte	0x03, 0x1b
        /*001e*/ 	.short	0x00ff


	//----- nvinfo : EIATTR_NUM_BARRIERS
	.align		4
        /*0020*/ 	.byte	0x02, 0x4c
        /*0022*/ 	.byte	0x01
	.zero		1


	//----- nvinfo : EIATTR_MERCURY_ISA_VERSION
	.align		4
        /*0024*/ 	.byte	0x03, 0x5f
        /*0026*/ 	.short	0x0101


	//----- nvinfo : EIATTR_COOP_GROUP_MASK_REGIDS
	.align		4
        /*0028*/ 	.byte	0x04, 0x29
        /*002a*/ 	.short	(.L_22 - .L_21)


	//   ....[0]....
.L_21:
        /*002c*/ 	.word	0xffffffff


	//   ....[1]....
        /*0030*/ 	.word	0xffffffff


	//   ....[2]....
        /*0034*/ 	.word	0xffffffff


	//   ....[3]....
        /*0038*/ 	.word	0xffffffff


	//----- nvinfo : EIATTR_COOP_GROUP_INSTR_OFFSETS
	.align		4
.L_22:
        /*003c*/ 	.byte	0x04, 0x28
        /*003e*/ 	.short	(.L_24 - .L_23)


	//   ....[0]....
.L_23:
        /*0040*/ 	.word	0x00000070


	//   ....[1]....
        /*0044*/ 	.word	0x00000080


	//   ....[2]....
        /*0048*/ 	.word	0x00000140


	//   ....[3]....
        /*004c*/ 	.word	0x000006c0


	//----- nvinfo : EIATTR_MBARRIER_INSTR_OFFSETS
	.align		4
.L_24:
        /*0050*/ 	.byte	0x04, 0x39
        /*0052*/ 	.short	(.L_26 - .L_25)


	//   ....[0]....
.L_25:
        /*0054*/ 	.word	0x000002f0
        /*0058*/ 	.word	0x000000ff
        /*005c*/ 	.word	0x00032000
        /*0060*/ 	.short	0x0100
        /*0062*/ 	.byte	0x08
	.zero		1


	//   ....[1]....
        /*0064*/ 	.word	0x00000300
        /*0068*/ 	.word	0x000000ff
        /*006c*/ 	.word	0x00032028
        /*0070*/ 	.short	0x0100
        /*0072*/ 	.byte	0x08
	.zero		1


	//   ....[2]....
        /*0074*/ 	.word	0x00000310
        /*0078*/ 	.word	0x000000ff
        /*007c*/ 	.word	0x00032008
        /*0080*/ 	.short	0x0100
        /*0082*/ 	.byte	0x08
	.zero		1


	//   ....[3]....
        /*0084*/ 	.word	0x00000320
        /*0088*/ 	.word	0x000000ff
        /*008c*/ 	.word	0x00032030
        /*0090*/ 	.short	0x0100
        /*0092*/ 	.byte	0x08
	.zero		1


	//   ....[4]....
        /*0094*/ 	.word	0x00000330
        /*0098*/ 	.word	0x000000ff
        /*009c*/ 	.word	0x00032010
        /*00a0*/ 	.short	0x0100
        /*00a2*/ 	.byte	0x08
	.zero		1


	//   ....[5]....
        /*00a4*/ 	.word	0x00000340
        /*00a8*/ 	.word	0x000000ff
        /*00ac*/ 	.word	0x00032038
        /*00b0*/ 	.short	0x0100
        /*00b2*/ 	.byte	0x08
	.zero		1


	//   ....[6]....
        /*00b4*/ 	.word	0x00000350
        /*00b8*/ 	.word	0x000000ff
        /*00bc*/ 	.word	0x00032018
        /*00c0*/ 	.short	0x0100
        /*00c2*/ 	.byte	0x08
	.zero		1


	//   ....[7]....
        /*00c4*/ 	.word	0x00000360
        /*00c8*/ 	.word	0x000000ff
        /*00cc*/ 	.word	0x00032040
        /*00d0*/ 	.short	0x0100
        /*00d2*/ 	.byte	0x08
	.zero		1


	//   ....[8]....
        /*00d4*/ 	.word	0x00000370
        /*00d8*/ 	.word	0x000000ff
        /*00dc*/ 	.word	0x00032020
        /*00e0*/ 	.short	0x0100
        /*00e2*/ 	.byte	0x08
	.zero		1


	//   ....[9]....
        /*00e4*/ 	.word	0x00000380
        /*00e8*/ 	.word	0x000000ff
        /*00ec*/ 	.word	0x00032048
        /*00f0*/ 	.short	0x0100
        /*00f2*/ 	.byte	0x08
	.zero		1


	//   ....[10]....
        /*00f4*/ 	.word	0x00001450
        /*00f8*/ 	.word	0x0000000a
        /*00fc*/ 	.word	0x00032000
        /*0100*/ 	.short	0x010a
        /*0102*/ 	.byte	0x3f
	.zero		1


	//   ....[11]....
        /*0104*/ 	.word	0x00001aa0
        /*0108*/ 	.word	0x0000000b
        /*010c*/ 	.word	0x00032000
        /*0110*/ 	.short	0x010a
        /*0112*/ 	.byte	0x3f
	.zero		1


	//   ....[12]....
        /*0114*/ 	.word	0x00001ff0
        /*0118*/ 	.word	0x0000000b
        /*011c*/ 	.word	0x00000000
        /*0120*/ 	.short	0x0101
        /*0122*/ 	.byte	0x3f
	.zero		1


	//   ....[13]....
        /*0124*/ 	.word	0x000022a0
        /*0128*/ 	.word	0x00000007
        /*012c*/ 	.word	0x00000000
        /*0130*/ 	.short	0x0101
        /*0132*/ 	.byte	0x3f
	.zero		1


	//   ....[14]....
        /*0134*/ 	.word	0x0000d390
        /*0138*/ 	.word	0x0000000a
        /*013c*/ 	.word	0x00032028
        /*0140*/ 	.short	0x010a
        /*0142*/ 	.byte	0x3f
	.zero		1


	//   ....[15]....
        /*0144*/ 	.word	0x0000db80
        /*0148*/ 	.word	0x00000002
        /*014c*/ 	.word	0x00000000
        /*0150*/ 	.short	0x010a
        /*0152*/ 	.byte	0x3f
	.zero		1


	//   ....[16]....
        /*0154*/ 	.word	0x0000dc30
        /*0158*/ 	.word	0x00000000
        /*015c*/ 	.word	0x00000000
        /*0160*/ 	.short	0x010a
        /*0162*/ 	.byte	0x3f
	.zero		1


	//   ....[17]....
        /*0164*/ 	.word	0x0000dce0
        /*0168*/ 	.word	0x00000000
        /*016c*/ 	.word	0x00000000
        /*0170*/ 	.short	0x010a
        /*0172*/ 	.byte	0x3f
	.zero		1


	//   ....[18]....
        /*0174*/ 	.word	0x0000dd90
        /*0178*/ 	.word	0x00000000
        /*017c*/ 	.word	0x00000000
        /*0180*/ 	.short	0x010a
        /*0182*/ 	.byte	0x3f
	.zero		1


	//   ....[19]....
        /*0184*/ 	.word	0x0000de40
        /*0188*/ 	.word	0x00000008
        /*018c*/ 	.word	0x00000000
        /*0190*/ 	.short	0x010a
        /*0192*/ 	.byte	0x3f
	.zero		1


	//----- nvinfo : EIATTR_NUM_MBARRIERS
	.align		4
.L_26:
        /*0194*/ 	.byte	0x03, 0x38
        /*0196*/ 	.short	0x000a


	//----- nvinfo : EIATTR_EXIT_INSTR_OFFSETS
	.align		4
        /*0198*/ 	.byte	0x04, 0x1c
        /*019a*/ 	.short	(.L_28 - .L_27)


	//   ....[0]....
.L_27:
        /*019c*/ 	.word	0x00000f80


	//   ....[1]....
        /*01a0*/ 	.word	0x00002480


	//   ....[2]....
        /*01a4*/ 	.word	0x00002560


	//   ....[3]....
        /*01a8*/ 	.word	0x00002640


	//   ....[4]....
        /*01ac*/ 	.word	0x00009d20


	//   ....[5]....
        /*01b0*/ 	.word	0x00009d60


	//   ....[6]....
        /*01b4*/ 	.word	0x0000d110


	//   ....[7]....
        /*01b8*/ 	.word	0x0000d150


	//   ....[8]....
        /*01bc*/ 	.word	0x0000d170


	//   ....[9]....
        /*01c0*/ 	.word	0x0000da70


	//   ....[10]....
        /*01c4*/ 	.word	0x0000de70


	//----- nvinfo : EIATTR_MAX_THREADS
	.align		4
.L_28:
        /*01c8*/ 	.byte	0x04, 0x05
        /*01ca*/ 	.short	(.L_30 - .L_29)
.L_29:
        /*01cc*/ 	.word	0x00000100
        /*01d0*/ 	.word	0x00000001
        /*01d4*/ 	.word	0x00000001


	//----- nvinfo : EIATTR_CRS_STACK_SIZE
	.align		4
.L_30:
        /*01d8*/ 	.byte	0x04, 0x1e
        /*01da*/ 	.short	(.L_32 - .L_31)
.L_31:
        /*01dc*/ 	.word	0x00000000


	//----- nvinfo : EIATTR_CBANK_PARAM_SIZE
	.align		4
.L_32:
        /*01e0*/ 	.byte	0x03, 0x19
        /*01e2*/ 	.short	0x0470


	//----- nvinfo : EIATTR_PARAM_CBANK
	.align		4
        /*01e4*/ 	.byte	0x04, 0x0a
        /*01e6*/ 	.short	(.L_34 - .L_33)
	.align		4
.L_33:
        /*01e8*/ 	.word	index@(.nv.constant0._ZN7cutlass13device_kernelINS_4conv6kernel13ConvUniversalINS1_16ConvProblemShapeILNS1_8OperatorE2ELi3EEENS1_10collective14CollectiveConvINS1_46MainloopSm90TmaGmmaWarpSpecializedImplicitGemmILS5_2ELi5ELi3EN4cute5tupleIJNSA_1CILi2EEENSC_ILi1EEESE_EEENS1_36KernelImplicitTmaWarpSpecializedSm90ELi1EEENSB_IJNSC_ILi256EEENSB_IJNSC_ILi64EEEEEESK_EEENS_10bfloat16_tESM_NSA_8TiledMMAINSA_8MMA_AtomIJNSA_4SM904GMMA27MMA_64x64x16_F32BF16BF16_SSILNSQ_5MajorE1ELSS_1ELNSQ_7ScaleInE1ELST_1EEEEEENSA_6LayoutINSB_IJSE_SE_SE_EEENSB_IJNSC_ILi0EEESY_SY_EEEEENSB_IJNSA_10UnderscoreES11_S11_EEEEENS7_6detail26Sm90ImplicitGemmTileTraitsINSA_13SM90_TMA_LOADENSA_14ComposedLayoutINSA_7SwizzleILi3ELi4ELi3EEENSA_18smem_ptr_flag_bitsILi16EEENSW_INSB_IJNSB_IJSJ_NSC_ILi4EEEEEENSB_IJNSC_ILi8EEES1E_EEENSB_IJSE_NSC_ILi5EEEEEEEEENSB_IJNSB_IJSE_NSC_ILi4096EEEEEENSB_IJSJ_NSC_ILi512EEEEEENSB_IJSY_NSC_ILi16384EEEEEEEEEEEEEvEENS15_INSA_30SM90_TMA_LOAD_IM2COL_MULTICASTENS17_IS19_S1B_NSW_INSB_IJNSB_IJSJ_SE_EEES1F_S1H_EEENSB_IJNSB_IJSE_SY_EEES1M_NSB_IJSY_S1J_EEEEEEEEEEvEEEENS_8epilogue10collective6detail29Sm90TmaWarpSpecializedAdapterINS24_15DefaultEpilogueISM_NSB_IJlNSB_IJSE_lllEEESY_EEES29_NS23_6thread17LinearCombinationISM_Li1EffLNS2A_9ScaleType4KindE0ELNS_15FloatRoundStyleE2ESM_EENS_4gemm15EpilogueDefaultEEEEEvvEEEEvNT_6ParamsE)
        /*01ec*/ 	.short	0x0210
        /*01ee*/ 	.short	0x0470


	//----- nvinfo : EIATTR_SW_WAR
	.align		4
.L_34:
        /*01f0*/ 	.byte	0x04, 0x36
        /*01f2*/ 	.short	(.L_36 - .L_35)
.L_35:
        /*01f4*/ 	.word	0x00000008
.L_36:


//--------------------- .nv.callgraph             --------------------------
	.section	.nv.callgraph,"",@"SHT_CUDA_CALLGRAPH"
	.align	4
	.sectionentsize	8
	.align		4
        /*0000*/ 	.word	0x00000000
	.align		4
        /*0004*/ 	.word	0xffffffff
	.align		4
        /*0008*/ 	.word	0x00000000
	.align		4
        /*000c*/ 	.word	0xfffffffe
	.align		4
        /*0010*/ 	.word	0x00000000
	.align		4
        /*0014*/ 	.word	0xfffffffd
	.align		4
        /*0018*/ 	.word	0x00000000
	.align		4
        /*001c*/ 	.word	0xfffffffc


//--------------------- .nv.constant4             --------------------------
	.section	.nv.constant4,"a",@progbits
	.align	8
	.align		8
.nv.constant4:
        /*0000*/ 	.dword	_ZN39_INTERNAL_a4c6601b_4_k_cu_83c42d01_29324cuda3std3__45__cpo5beginE
	.align		8
        /*0008*/ 	.dword	_ZN39_INTERNAL_a4c6601b_4_k_cu_83c42d01_29324cuda3std3__45__cpo3endE
	.align		8
        /*0010*/ 	.dword	_ZN39_INTERNAL_a4c6601b_4_k_cu_83c42d01_29324cuda3std3__45__cpo6cbeginE
	.align		8
        /*0018*/ 	.dword	_ZN39_INTERNAL_a4c6601b_4_k_cu_83c42d01_29324cuda3std3__45__cpo4cendE
	.align		8
        /*0020*/ 	.dword	_ZN39_INTERNAL_a4c6601b_4_k_cu_83c42d01_29324cuda3std3__441_GLOBAL__N__a4c6601b_4_k_cu_83c42d01_29326ignoreE
	.align		8
        /*0028*/ 	.dword	_ZN39_INTERNAL_a4c6601b_4_k_cu_83c42d01_29324cuda3std3__419piecewise_constructE
	.align		8
        /*0030*/ 	.dword	_ZN39_INTERNAL_a4c6601b_4_k_cu_83c42d01_29324cuda3std3__48in_placeE
	.align		8
        /*0038*/ 	.dword	_ZN39_INTERNAL_a4c6601b_4_k_cu_83c42d01_29324cuda3std6ranges3__45__cpo4swapE
	.align		8
        /*0040*/ 	.dword	_ZN39_INTERNAL_a4c6601b_4_k_cu_83c42d01_29324cuda3std6ranges3__45__cpo9iter_moveE
	.align		8
        /*0048*/ 	.dword	_ZN39_INTERNAL_a4c6601b_4_k_cu_83c42d01_29324cute7productE
	.align		8
        /*0050*/ 	.dword	_ZN39_INTERNAL_a4c6601b_4_k_cu_83c42d01_29324cute1_E


//--------------------- .text._ZN7cutlass13device_kernelINS_4conv6kernel13ConvUniversalINS1_16ConvProblemShapeILNS1_8OperatorE2ELi3EEENS1_10collective14CollectiveConvINS1_46MainloopSm90TmaGmmaWarpSpecializedImplicitGemmILS5_2ELi5ELi3EN4cute5tupleIJNSA_1CILi2EEENSC_ILi1EEESE_EEENS1_36KernelImplicitTmaWarpSpecializedSm90ELi1EEENSB_IJNSC_ILi256EEENSB_IJNSC_ILi64EEEEEESK_EEENS_10bfloat16_tESM_NSA_8TiledMMAINSA_8MMA_AtomIJNSA_4SM904GMMA27MMA_64x64x16_F32BF16BF16_SSILNSQ_5MajorE1ELSS_1ELNSQ_7ScaleInE1ELST_1EEEEEENSA_6LayoutINSB_IJSE_SE_SE_EEENSB_IJNSC_ILi0EEESY_SY_EEEEENSB_IJNSA_10UnderscoreES11_S11_EEEEENS7_6detail26Sm90ImplicitGemmTileTraitsINSA_13SM90_TMA_LOADENSA_14ComposedLayoutINSA_7SwizzleILi3ELi4ELi3EEENSA_18smem_ptr_flag_bitsILi16EEENSW_INSB_IJNSB_IJSJ_NSC_ILi4EEEEEENSB_IJNSC_ILi8EEES1E_EEENSB_IJSE_NSC_ILi5EEEEEEEEENSB_IJNSB_IJSE_NSC_ILi4096EEEEEENSB_IJSJ_NSC_ILi512EEEEEENSB_IJSY_NSC_ILi16384EEEEEEEEEEEEEvEENS15_INSA_30SM90_TMA_LOAD_IM2COL_MULTICASTENS17_IS19_S1B_NSW_INSB_IJNSB_IJSJ_SE_EEES1F_S1H_EEENSB_IJNSB_IJSE_SY_EEES1M_NSB_IJSY_S1J_EEEEEEEEEEvEEEENS_8epilogue10collective6detail29Sm90TmaWarpSpecializedAdapterINS24_15DefaultEpilogueISM_NSB_IJlNSB_IJSE_lllEEESY_EEES29_NS23_6thread17LinearCombinationISM_Li1EffLNS2A_9ScaleType4KindE0ELNS_15FloatRoundStyleE2ESM_EENS_4gemm15EpilogueDefaultEEEEEvvEEEEvNT_6ParamsE --------------------------
	.section	.text._ZN7cutlass13device_kernelINS_4conv6kernel13ConvUniversalINS1_16ConvProblemShapeILNS1_8OperatorE2ELi3EEENS1_10collective14CollectiveConvINS1_46MainloopSm90TmaGmmaWarpSpecializedImplicitGemmILS5_2ELi5ELi3EN4cute5tupleIJNSA_1CILi2EEENSC_ILi1EEESE_EEENS1_36KernelImplicitTmaWarpSpecializedSm90ELi1EEENSB_IJNSC_ILi256EEENSB_IJNSC_ILi64EEEEEESK_EEENS_10bfloat16_tESM_NSA_8TiledMMAINSA_8MMA_AtomIJNSA_4SM904GMMA27MMA_64x64x16_F32BF16BF16_SSILNSQ_5MajorE1ELSS_1ELNSQ_7ScaleInE1ELST_1EEEEEENSA_6LayoutINSB_IJSE_SE_SE_EEENSB_IJNSC_ILi0EEESY_SY_EEEEENSB_IJNSA_10UnderscoreES11_S11_EEEEENS7_6detail26Sm90ImplicitGemmTileTraitsINSA_13SM90_TMA_LOADENSA_14ComposedLayoutINSA_7SwizzleILi3ELi4ELi3EEENSA_18smem_ptr_flag_bitsILi16EEENSW_INSB_IJNSB_IJSJ_NSC_ILi4EEEEEENSB_IJNSC_ILi8EEES1E_EEENSB_IJSE_NSC_ILi5EEEEEEEEENSB_IJNSB_IJSE_NSC_ILi4096EEEEEENSB_IJSJ_NSC_ILi512EEEEEENSB_IJSY_NSC_ILi16384EEEEEEEEEEEEEvEENS15_INSA_30SM90_TMA_LOAD_IM2COL_MULTICASTENS17_IS19_S1B_NSW_INSB_IJNSB_IJSJ_SE_EEES1F_S1H_EEENSB_IJNSB_IJSE_SY_EEES1M_NSB_IJSY_S1J_EEEEEEEEEEvEEEENS_8epilogue10collective6detail29Sm90TmaWarpSpecializedAdapterINS24_15DefaultEpilogueISM_NSB_IJlNSB_IJSE_lllEEESY_EEES29_NS23_6thread17LinearCombinationISM_Li1EffLNS2A_9ScaleType4KindE0ELNS_15FloatRoundStyleE2ESM_EENS_4gemm15EpilogueDefaultEEEEEvvEEEEvNT_6ParamsE,"ax",@progbits
	.align	128
.text._ZN7cutlass13device_kernelINS_4conv6kernel13ConvUniversalINS1_16ConvProblemShapeILNS1_8OperatorE2ELi3EEENS1_10collective14CollectiveConvINS1_46MainloopSm90TmaGmmaWarpSpecializedImplicitGemmILS5_2ELi5ELi3EN4cute5tupleIJNSA_1CILi2EEENSC_ILi1EEESE_EEENS1_36KernelImplicitTmaWarpSpecializedSm90ELi1EEENSB_IJNSC_ILi256EEENSB_IJNSC_ILi64EEEEEESK_EEENS_10bfloat16_tESM_NSA_8TiledMMAINSA_8MMA_AtomIJNSA_4SM904GMMA27MMA_64x64x16_F32BF16BF16_SSILNSQ_5MajorE1ELSS_1ELNSQ_7ScaleInE1ELST_1EEEEEENSA_6LayoutINSB_IJSE_SE_SE_EEENSB_IJNSC_ILi0EEESY_SY_EEEEENSB_IJNSA_10UnderscoreES11_S11_EEEEENS7_6detail26Sm90ImplicitGemmTileTraitsINSA_13SM90_TMA_LOADENSA_14ComposedLayoutINSA_7SwizzleILi3ELi4ELi3EEENSA_18smem_ptr_flag_bitsILi16EEENSW_INSB_IJNSB_IJSJ_NSC_ILi4EEEEEENSB_IJNSC_ILi8EEES1E_EEENSB_IJSE_NSC_ILi5EEEEEEEEENSB_IJNSB_IJSE_NSC_ILi4096EEEEEENSB_IJSJ_NSC_ILi512EEEEEENSB_IJSY_NSC_ILi16384EEEEEEEEEEEEEvEENS15_INSA_30SM90_TMA_LOAD_IM2COL_MULTICASTENS17_IS19_S1B_NSW_INSB_IJNSB_IJSJ_SE_EEES1F_S1H_EEENSB_IJNSB_IJSE_SY_EEES1M_NSB_IJSY_S1J_EEEEEEEEEEvEEEENS_8epilogue10collective6detail29Sm90TmaWarpSpecializedAdapterINS24_15DefaultEpilogueISM_NSB_IJlNSB_IJSE_lllEEESY_EEES29_NS23_6thread17LinearCombinationISM_Li1EffLNS2A_9ScaleType4KindE0ELNS_15FloatRoundStyleE2ESM_EENS_4gemm15EpilogueDefaultEEEEEvvEEEEvNT_6ParamsE:
        .type           _ZN7cutlass13device_kernelINS_4conv6kernel13ConvUniversalINS1_16ConvProblemShapeILNS1_8OperatorE2ELi3EEENS1_10collective14CollectiveConvINS1_46MainloopSm90TmaGmmaWarpSpecializedImplicitGemmILS5_2ELi5ELi3EN4cute5tupleIJNSA_1CILi2EEENSC_ILi1EEESE_EEENS1_36KernelImplicitTmaWarpSpecializedSm90ELi1EEENSB_IJNSC_ILi256EEENSB_IJNSC_ILi64EEEEEESK_EEENS_10bfloat16_tESM_NSA_8TiledMMAINSA_8MMA_AtomIJNSA_4SM904GMMA27MMA_64x64x16_F32BF16BF16_SSILNSQ_5MajorE1ELSS_1ELNSQ_7ScaleInE1ELST_1EEEEEENSA_6LayoutINSB_IJSE_SE_SE_EEENSB_IJNSC_ILi0EEESY_SY_EEEEENSB_IJNSA_10UnderscoreES11_S11_EEEEENS7_6detail26Sm90ImplicitGemmTileTraitsINSA_13SM90_TMA_LOADENSA_14ComposedLayoutINSA_7SwizzleILi3ELi4ELi3EEENSA_18smem_ptr_flag_bitsILi16EEENSW_INSB_IJNSB_IJSJ_NSC_ILi4EEEEEENSB_IJNSC_ILi8EEES1E_EEENSB_IJSE_NSC_ILi5EEEEEEEEENSB_IJNSB_IJSE_NSC_ILi4096EEEEEENSB_IJSJ_NSC_ILi512EEEEEENSB_IJSY_NSC_ILi16384EEEEEEEEEEEEEvEENS15_INSA_30SM90_TMA_LOAD_IM2COL_MULTICASTENS17_IS19_S1B_NSW_INSB_IJNSB_IJSJ_SE_EEES1F_S1H_EEENSB_IJNSB_IJSE_SY_EEES1M_NSB_IJSY_S1J_EEEEEEEEEEvEEEENS_8epilogue10collective6detail29Sm90TmaWarpSpecializedAdapterINS24_15DefaultEpilogueISM_NSB_IJlNSB_IJSE_lllEEESY_EEES29_NS23_6thread17LinearCombinationISM_Li1EffLNS2A_9ScaleType4KindE0ELNS_15FloatRoundStyleE2ESM_EENS_4gemm15EpilogueDefaultEEEEEvvEEEEvNT_6ParamsE,@function
        .size           _ZN7cutlass13device_kernelINS_4conv6kernel13ConvUniversalINS1_16ConvProblemShapeILNS1_8OperatorE2ELi3EEENS1_10collective14CollectiveConvINS1_46MainloopSm90TmaGmmaWarpSpecializedImplicitGemmILS5_2ELi5ELi3EN4cute5tupleIJNSA_1CILi2EEENSC_ILi1EEESE_EEENS1_36KernelImplicitTmaWarpSpecializedSm90ELi1EEENSB_IJNSC_ILi256EEENSB_IJNSC_ILi64EEEEEESK_EEENS_10bfloat16_tESM_NSA_8TiledMMAINSA_8MMA_AtomIJNSA_4SM904GMMA27MMA_64x64x16_F32BF16BF16_SSILNSQ_5MajorE1ELSS_1ELNSQ_7ScaleInE1ELST_1EEEEEENSA_6LayoutINSB_IJSE_SE_SE_EEENSB_IJNSC_ILi0EEESY_SY_EEEEENSB_IJNSA_10UnderscoreES11_S11_EEEEENS7_6detail26Sm90ImplicitGemmTileTraitsINSA_13SM90_TMA_LOADENSA_14ComposedLayoutINSA_7SwizzleILi3ELi4ELi3EEENSA_18smem_ptr_flag_bitsILi16EEENSW_INSB_IJNSB_IJSJ_NSC_ILi4EEEEEENSB_IJNSC_ILi8EEES1E_EEENSB_IJSE_NSC_ILi5EEEEEEEEENSB_IJNSB_IJSE_NSC_ILi4096EEEEEENSB_IJSJ_NSC_ILi512EEEEEENSB_IJSY_NSC_ILi16384EEEEEEEEEEEEEvEENS15_INSA_30SM90_TMA_LOAD_IM2COL_MULTICASTENS17_IS19_S1B_NSW_INSB_IJNSB_IJSJ_SE_EEES1F_S1H_EEENSB_IJNSB_IJSE_SY_EEES1M_NSB_IJSY_S1J_EEEEEEEEEEvEEEENS_8epilogue10collective6detail29Sm90TmaWarpSpecializedAdapterINS24_15DefaultEpilogueISM_NSB_IJlNSB_IJSE_lllEEESY_EEES29_NS23_6thread17LinearCombinationISM_Li1EffLNS2A_9ScaleType4KindE0ELNS_15FloatRoundStyleE2ESM_EENS_4gemm15EpilogueDefaultEEEEEvvEEEEvNT_6ParamsE,(.L_x_260 - _ZN7cutlass13device_kernelINS_4conv6kernel13ConvUniversalINS1_16ConvProblemShapeILNS1_8OperatorE2ELi3EEENS1_10collective14CollectiveConvINS1_46MainloopSm90TmaGmmaWarpSpecializedImplicitGemmILS5_2ELi5ELi3EN4cute5tupleIJNSA_1CILi2EEENSC_ILi1EEESE_EEENS1_36KernelImplicitTmaWarpSpecializedSm90ELi1EEENSB_IJNSC_ILi256EEENSB_IJNSC_ILi64EEEEEESK_EEENS_10bfloat16_tESM_NSA_8TiledMMAINSA_8MMA_AtomIJNSA_4SM904GMMA27MMA_64x64x16_F32BF16BF16_SSILNSQ_5MajorE1ELSS_1ELNSQ_7ScaleInE1ELST_1EEEEEENSA_6LayoutINSB_IJSE_SE_SE_EEENSB_IJNSC_ILi0EEESY_SY_EEEEENSB_IJNSA_10UnderscoreES11_S11_EEEEENS7_6detail26Sm90ImplicitGemmTileTraitsINSA_13SM90_TMA_LOADENSA_14ComposedLayoutINSA_7SwizzleILi3ELi4ELi3EEENSA_18smem_ptr_flag_bitsILi16EEENSW_INSB_IJNSB_IJSJ_NSC_ILi4EEEEEENSB_IJNSC_ILi8EEES1E_EEENSB_IJSE_NSC_ILi5EEEEEEEEENSB_IJNSB_IJSE_NSC_ILi4096EEEEEENSB_IJSJ_NSC_ILi512EEEEEENSB_IJSY_NSC_ILi16384EEEEEEEEEEEEEvEENS15_INSA_30SM90_TMA_LOAD_IM2COL_MULTICASTENS17_IS19_S1B_NSW_INSB_IJNSB_IJSJ_SE_EEES1F_S1H_EEENSB_IJNSB_IJSE_SY_EEES1M_NSB_IJSY_S1J_EEEEEEEEEEvEEEENS_8epilogue10collective6detail29Sm90TmaWarpSpecializedAdapterINS24_15DefaultEpilogueISM_NSB_IJlNSB_IJSE_lllEEESY_EEES29_NS23_6thread17LinearCombinationISM_Li1EffLNS2A_9ScaleType4KindE0ELNS_15FloatRoundStyleE2ESM_EENS_4gemm15EpilogueDefaultEEEEEvvEEEEvNT_6ParamsE)
        .other          _ZN7cutlass13device_kernelINS_4conv6kernel13ConvUniversalINS1_16ConvProblemShapeILNS1_8OperatorE2ELi3EEENS1_10collective14CollectiveConvINS1_46MainloopSm90TmaGmmaWarpSpecializedImplicitGemmILS5_2ELi5ELi3EN4cute5tupleIJNSA_1CILi2EEENSC_ILi1EEESE_EEENS1_36KernelImplicitTmaWarpSpecializedSm90ELi1EEENSB_IJNSC_ILi256EEENSB_IJNSC_ILi64EEEEEESK_EEENS_10bfloat16_tESM_NSA_8TiledMMAINSA_8MMA_AtomIJNSA_4SM904GMMA27MMA_64x64x16_F32BF16BF16_SSILNSQ_5MajorE1ELSS_1ELNSQ_7ScaleInE1ELST_1EEEEEENSA_6LayoutINSB_IJSE_SE_SE_EEENSB_IJNSC_ILi0EEESY_SY_EEEEENSB_IJNSA_10UnderscoreES11_S11_EEEEENS7_6detail26Sm90ImplicitGemmTileTraitsINSA_13SM90_TMA_LOADENSA_14ComposedLayoutINSA_7SwizzleILi3ELi4ELi3EEENSA_18smem_ptr_flag_bitsILi16EEENSW_INSB_IJNSB_IJSJ_NSC_ILi4EEEEEENSB_IJNSC_ILi8EEES1E_EEENSB_IJSE_NSC_ILi5EEEEEEEEENSB_IJNSB_IJSE_NSC_ILi4096EEEEEENSB_IJSJ_NSC_ILi512EEEEEENSB_IJSY_NSC_ILi16384EEEEEEEEEEEEEvEENS15_INSA_30SM90_TMA_LOAD_IM2COL_MULTICASTENS17_IS19_S1B_NSW_INSB_IJNSB_IJSJ_SE_EEES1F_S1H_EEENSB_IJNSB_IJSE_SY_EEES1M_NSB_IJSY_S1J_EEEEEEEEEEvEEEENS_8epilogue10collective6detail29Sm90TmaWarpSpecializedAdapterINS24_15DefaultEpilogueISM_NSB_IJlNSB_IJSE_lllEEESY_EEES29_NS23_6thread17LinearCombinationISM_Li1EffLNS2A_9ScaleType4KindE0ELNS_15FloatRoundStyleE2ESM_EENS_4gemm15EpilogueDefaultEEEEEvvEEEEvNT_6ParamsE,@"STO_CUDA_ENTRY STV_DEFAULT"
_ZN7cutlass13device_kernelINS_4conv6kernel13ConvUniversalINS1_16ConvProblemShapeILNS1_8OperatorE2ELi3EEENS1_10collective14CollectiveConvINS1_46MainloopSm90TmaGmmaWarpSpecializedImplicitGemmILS5_2ELi5ELi3EN4cute5tupleIJNSA_1CILi2EEENSC_ILi1EEESE_EEENS1_36KernelImplicitTmaWarpSpecializedSm90ELi1EEENSB_IJNSC_ILi256EEENSB_IJNSC_ILi64EEEEEESK_EEENS_10bfloat16_tESM_NSA_8TiledMMAINSA_8MMA_AtomIJNSA_4SM904GMMA27MMA_64x64x16_F32BF16BF16_SSILNSQ_5MajorE1ELSS_1ELNSQ_7ScaleInE1ELST_1EEEEEENSA_6LayoutINSB_IJSE_SE_SE_EEENSB_IJNSC_ILi0EEESY_SY_EEEEENSB_IJNSA_10UnderscoreES11_S11_EEEEENS7_6detail26Sm90ImplicitGemmTileTraitsINSA_13SM90_TMA_LOADENSA_14ComposedLayoutINSA_7SwizzleILi3ELi4ELi3EEENSA_18smem_ptr_flag_bitsILi16EEENSW_INSB_IJNSB_IJSJ_NSC_ILi4EEEEEENSB_IJNSC_ILi8EEES1E_EEENSB_IJSE_NSC_ILi5EEEEEEEEENSB_IJNSB_IJSE_NSC_ILi4096EEEEEENSB_IJSJ_NSC_ILi512EEEEEENSB_IJSY_NSC_ILi16384EEEEEEEEEEEEEvEENS15_INSA_30SM90_TMA_LOAD_IM2COL_MULTICASTENS17_IS19_S1B_NSW_INSB_IJNSB_IJSJ_SE_EEES1F_S1H_EEENSB_IJNSB_IJSE_SY_EEES1M_NSB_IJSY_S1J_EEEEEEEEEEvEEEENS_8epilogue10collective6detail29Sm90TmaWarpSpecializedAdapterINS24_15DefaultEpilogueISM_NSB_IJlNSB_IJSE_lllEEESY_EEES29_NS23_6thread17LinearCombinationISM_Li1EffLNS2A_9ScaleType4KindE0ELNS_15FloatRoundStyleE2ESM_EENS_4gemm15EpilogueDefaultEEEEEvvEEEEvNT_6ParamsE:
[----:B------:R-:W-:Y:S01]  /*0000*/  LDC R1, c[0x0][0x28] ;  /* 0x00000a00ff017b82 */ /* 0x000fe20000000800 */
[----:B------:R-:W0:Y:S01]  /*0010*/  S2R R13, SR_TID.X ;  /* 0x00000000000d7919 */ /* 0x000e220000002100 */
[----:B------:R-:W-:Y:S01]  /*0020*/  ELECT P0, URZ, PT ;  /* 0x00000000003f782f */ /* 0x000fe20003800000 */
[----:B------:R-:W-:Y:S01]  /*0030*/  BSSY B0, `(.L_x_0) ;  /* 0x0000010000007945 */ /* 0x000fe20003800000 */
[----:B------:R-:W1:Y:S01]  /*0040*/  S2R R14, SR_CTAID.X ;  /* 0x00000000000e7919 */ /* 0x000e620000002500 */
[--C-:B0-----:R-:W-:Y:S02]  /*0050*/  SHF.R.U32.HI R0, RZ, 0x5, R13.reuse ;  /* 0x00000005ff007819 */ /* 0x101fe4000001160d */
[----:B------:R-:W-:-:S03]  /*0060*/  SHF.R.U32.HI R3, RZ, 0x7, R13 ;  /* 0x00000007ff037819 */ /* 0x000fc6000001160d */
[----:B------:R-:W0:Y:S04]  /*0070*/  SHFL.IDX PT, R2, R0, RZ, 0x1f ;  /* 0x00001fff00027589 */ /* 0x000e2800000e0000 */
[----:B------:R2:W3:Y:S01]  /*0080*/  SHFL.IDX PT, R11, R3, RZ, 0x1f ;  /* 0x00001fff030b7589 */ /* 0x0004e200000e0000 */
[----:B0-----:R-:W-:-:S13]  /*0090*/  ISETP.NE.OR P0, PT, R2, RZ, !P0 ;  /* 0x000000ff0200720c */ /* 0x001fda0004705670 */
[----:B-123--:R-:W-:Y:S05]  /*00a0*/  @P0 BRA `(.L_x_1) ;  /* 0x0000000000200947 */ /* 0x00efea0003800000 */
[----:B------:R-:W-:Y:S02]  /*00b0*/  ULDC.64 UR4, c[0x0][0x198] ;  /* 0x0000660000047ab9 */ /* 0x000fe40000000a00 */
[----:B------:R-:W-:Y:S02]  /*00c0*/  UIADD3 UR6, UP0, UR4, 0xf0, URZ ;  /* 0x000000f004067890 */ /* 0x000fe4000ff1e03f */
[----:B------:R-:W-:Y:S02]  /*00d0*/  UIADD3 UR4, UP1, UR4, 0x1f0, URZ ;  /* 0x000001f004047890 */ /* 0x000fe4000ff3e03f */
[----:B------:R-:W-:Y:S02]  /*00e0*/  UIADD3.X UR7, URZ, UR5, URZ, UP0, !UPT ;  /* 0x000000053f077290 */ /* 0x000fe400087fe43f */
[----:B------:R-:W-:-:S07]  /*00f0*/  UIADD3.X UR5, URZ, UR5, URZ, UP1, !UPT ;  /* 0x000000053f057290 */ /* 0x000fce0008ffe43f */
[----:B------:R0:W-:Y:S02]  /*0100*/  UTMACCTL.PF [UR6] ;  /* 0x00000000060079b9 */ /* 0x0001e40008040000 */
[----:B------:R0:W-:Y:S02]  /*0110*/  UTMACCTL.PF [UR4] ;  /* 0x00000000040079b9 */ /* 0x0001e40008040000 */
[----:B0-----:R-:W-:Y:S01]  /*0120*/  NOP ;  /* 0x0000000000007918 */ /* 0x001fe20000000000 */
.L_x_1:
[----:B------:R-:W-:Y:S05]  /*0130*/  BSYNC B0 ;  /* 0x0000000000007941 */ /* 0x000fea0003800000 */
.L_x_0:
[----:B------:R-:W0:Y:S01]  /*0140*/  SHFL.IDX PT, R0, R0, RZ, 0x1f ;  /* 0x00001fff00007589 */ /* 0x000e2200000e0000 */
[----:B------:R-:W-:Y:S02]  /*0150*/  SHF.R.S32.HI R4, RZ, 0x1f, R13 ;  /* 0x0000001fff047819 */ /* 0x000fe4000001140d */
[----:B------:R-:W-:Y:S01]  /*0160*/  I2FP.F32.U32 R6, R14 ;  /* 0x0000000e00067245 */ /* 0x000fe20000201000 */
[----:B------:R-:W1:Y:S01]  /*0170*/  S2R R15, SR_CTAID.Y ;  /* 0x00000000000f7919 */ /* 0x000e620000002600 */
[----:B------:R-:W-:-:S04]  /*0180*/  LEA.HI R4, R4, R13, RZ, 0x7 ;  /* 0x0000000d04047211 */ /* 0x000fc800078f38ff */
[----:B------:R-:W-:-:S05]  /*0190*/  LOP3.LUT R4, R4, 0xffffff80, RZ, 0xc0, !PT ;  /* 0xffffff8004047812 */ /* 0x000fca00078ec0ff */
[----:B------:R-:W-:-:S05]  /*01a0*/  IMAD.IADD R18, R13, 0x1, -R4 ;  /* 0x000000010d127824 */ /* 0x000fca00078e0a04 */
[----:B------:R-:W-:-:S04]  /*01b0*/  SHF.R.S32.HI R3, RZ, 0x1f, R18 ;  /* 0x0000001fff037819 */ /* 0x000fc80000011412 */
[----:B------:R-:W-:Y:S02]  /*01c0*/  LEA.HI R3, R3, R18, RZ, 0x3 ;  /* 0x0000001203037211 */ /* 0x000fe400078f18ff */
[----:B0-----:R-:W-:Y:S02]  /*01d0*/  ISETP.NE.AND P0, PT, R0, RZ, PT ;  /* 0x000000ff0000720c */ /* 0x001fe40003f05270 */
[--C-:B------:R-:W-:Y:S02]  /*01e0*/  SHF.R.S32.HI R4, RZ, 0x3, R3.reuse ;  /* 0x00000003ff047819 */ /* 0x100fe40000011403 */
[----:B------:R-:W-:Y:S02]  /*01f0*/  SHF.R.S32.HI R3, RZ, 0x1f, R3 ;  /* 0x0000001fff037819 */ /* 0x000fe40000011403 */
[----:B------:R-:W-:-:S07]  /*0200*/  SHF.R.S32.HI R5, RZ, 0x1f, R0 ;  /* 0x0000001fff057819 */ /* 0x000fce0000011400 */
[----:B-1----:R-:W-:Y:S05]  /*0210*/  @P0 BRA `(.L_x_2) ;  /* 0x0000000000600947 */ /* 0x002fea0003800000 */
[----:B------:R-:W0:Y:S01]  /*0220*/  S2UR UR8, SR_CgaCtaId ;  /* 0x00000000000879c3 */ /* 0x000e220000008800 */
[----:B------:R-:W-:Y:S01]  /*0230*/  UMOV UR4, 0x400 ;  /* 0x0000040000047882 */ /* 0x000fe20000000000 */
[----:B------:R-:W-:Y:S01]  /*0240*/  UMOV UR5, 0x1 ;  /* 0x0000000100057882 */ /* 0x000fe20000000000 */
[----:B------:R-:W-:Y:S01]  /*0250*/  UMOV UR6, 0x2 ;  /* 0x0000000200067882 */ /* 0x000fe20000000000 */
[----:B------:R-:W-:Y:S01]  /*0260*/  ELECT P0, URZ, PT ;  /* 0x00000000003f782f */ /* 0x000fe20003800000 */
[----:B------:R-:W-:-:S04]  /*0270*/  UIADD3 UR6, -UR6, 0x100000, URZ ;  /* 0x0010000006067890 */ /* 0x000fc8000fffe13f */
[----:B------:R-:W-:Y:S02]  /*0280*/  USHF.L.U32 UR7, UR6, 0xb, URZ ;  /* 0x0000000b06077899 */ /* 0x000fe4000800063f */
[----:B------:R-:W-:Y:S02]  /*0290*/  USHF.L.U32 UR6, UR6, 0x1, URZ ;  /* 0x0000000106067899 */ /* 0x000fe4000800063f */
[----:B0-----:R-:W-:Y:S02]  /*02a0*/  ULEA UR8, UR8, UR4, 0x18 ;  /* 0x0000000408087291 */ /* 0x001fe4000f8ec03f */
[----:B------:R-:W-:-:S04]  /*02b0*/  UIADD3 UR4, -UR5, 0x100000, URZ ;  /* 0x0010000005047890 */ /* 0x000fc8000fffe13f */
[----:B------:R-:W-:Y:S02]  /*02c0*/  USHF.L.U32 UR5, UR4, 0xb, URZ ;  /* 0x0000000b04057899 */ /* 0x000fe4000800063f */
[----:B------:R-:W-:Y:S01]  /*02d0*/  USHF.L.U32 UR4, UR4, 0x1, URZ ;  /* 0x0000000104047899 */ /* 0x000fe2000800063f */
[----:B------:R-:W0:Y:S11]  /*02e0*/  FENCE.VIEW.ASYNC.S ;  /* 0x00000000000073c6 */ /* 0x000e360000000000 */
[----:B0-----:R0:W1:Y:S01]  /*02f0*/  SYNCS.EXCH.64 URZ, [UR8+0x32000], UR4 ;  /* 0x03200004083f75b2 */ /* 0x0010620008000100 */
[----:B------:R0:W2:Y:S01]  /*0300*/  SYNCS.EXCH.64 URZ, [UR8+0x32028], UR6 ;  /* 0x03202806083f75b2 */ /* 0x0000a20008000100 */
[----:B------:R0:W3:Y:S01]  /*0310*/  SYNCS.EXCH.64 URZ, [UR8+0x32008], UR4 ;  /* 0x03200804083f75b2 */ /* 0x0000e20008000100 */
[----:B------:R0:W4:Y:S01]  /*0320*/  SYNCS.EXCH.64 URZ, [UR8+0x32030], UR6 ;  /* 0x03203006083f75b2 */ /* 0x0001220008000100 */
[----:B------:R0:W0:Y:S01]  /*0330*/  SYNCS.EXCH.64 URZ, [UR8+0x32010], UR4 ;  /* 0x03201004083f75b2 */ /* 0x0000220008000100 */
[----:B------:R0:W0:Y:S01]  /*0340*/  SYNCS.EXCH.64 URZ, [UR8+0x32038], UR6 ;  /* 0x03203806083f75b2 */ /* 0x0000220008000100 */
[----:B------:R0:W0:Y:S01]  /*0350*/  SYNCS.EXCH.64 URZ, [UR8+0x32018], UR4 ;  /* 0x03201804083f75b2 */ /* 0x0000220008000100 */
[----:B------:R0:W0:Y:S01]  /*0360*/  SYNCS.EXCH.64 URZ, [UR8+0x32040], UR6 ;  /* 0x03204006083f75b2 */ /* 0x0000220008000100 */
[----:B------:R0:W0:Y:S01]  /*0370*/  SYNCS.EXCH.64 URZ, [UR8+0x32020], UR4 ;  /* 0x03202004083f75b2 */ /* 0x0000220008000100 */
[----:B------:R0:W0:Y:S01]  /*0380*/  SYNCS.EXCH.64 URZ, [UR8+0x32048], UR6 ;  /* 0x03204806083f75b2 */ /* 0x0000220008000100 */
[----:B------:R-:W-:Y:S01]  /*0390*/  NOP ;  /* 0x0000000000007918 */ /* 0x000fe20000000000 */
.L_x_2:
[----:B0-----:R-:W-:Y:S01]  /*03a0*/  ULDC UR4, c[0x0][0x150] ;  /* 0x0000540000047ab9 */ /* 0x001fe20000000800 */
[----:B------:R-:W-:Y:S01]  /*03b0*/  LEA.HI R3, R3, R4, RZ, 0x2 ;  /* 0x0000000403037211 */ /* 0x000fe200078f10ff */
[----:B------:R-:W-:Y:S01]  /*03c0*/  FMUL R6, R6, UR4 ;  /* 0x0000000406067c20 */ /* 0x000fe20008400000 */
[----:B------:R-:W-:Y:S01]  /*03d0*/  LEA.HI R5, R5, R0, RZ, 0x2 ;  /* 0x0000000005057211 */ /* 0x000fe200078f10ff */
[----:B------:R-:W-:Y:S01]  /*03e0*/  ULDC UR4, c[0x0][0x154] ;  /* 0x0000550000047ab9 */ /* 0x000fe20000000800 */
[----:B------:R-:W-:Y:S01]  /*03f0*/  LOP3.LUT R3, R3, 0xfffffffc, RZ, 0xc0, !PT ;  /* 0xfffffffc03037812 */ /* 0x000fe200078ec0ff */
[----:B------:R-:W0:Y:S01]  /*0400*/  LDC R8, c[0x0][0x140] ;  /* 0x00005000ff087b82 */ /* 0x000e220000000800 */
[----:B------:R-:W-:Y:S01]  /*0410*/  LOP3.LUT R5, R5, 0x3ffffffc, RZ, 0xc0, !PT ;  /* 0x3ffffffc05057812 */ /* 0x000fe200078ec0ff */
[----:B------:R-:W5:Y:S01]  /*0420*/  F2I.U32.TRUNC.NTZ R6, R6 ;  /* 0x0000000600067305 */ /* 0x000f62000020f000 */
[----:B------:R-:W-:Y:S01]  /*0430*/  LOP3.LUT P0, RZ, R18, 0x7, RZ, 0xc0, !PT ;  /* 0x0000000712ff7812 */ /* 0x000fe2000780c0ff */
[----:B------:R-:W-:Y:S01]  /*0440*/  IMAD.IADD R3, R4, 0x1, -R3 ;  /* 0x0000000104037824 */ /* 0x000fe200078e0a03 */
[----:B------:R-:W-:Y:S01]  /*0450*/  I2FP.F32.U32 R4, R15 ;  /* 0x0000000f00047245 */ /* 0x000fe20000201000 */
[----:B------:R-:W-:Y:S01]  /*0460*/  IMAD.IADD R0, R0, 0x1, -R5 ;  /* 0x0000000100007824 */ /* 0x000fe200078e0a05 */
[----:B------:R-:W-:Y:S01]  /*0470*/  ISETP.NE.AND P3, PT, R11, 0x1, PT ;  /* 0x000000010b00780c */ /* 0x000fe20003f65270 */
[----:B------:R-:W-:Y:S01]  /*0480*/  NOP ;  /* 0x0000000000007918 */ /* 0x000fe20000000000 */
[----:B------:R-:W-:Y:S01]  /*0490*/  NOP ;  /* 0x0000000000007918 */ /* 0x000fe20000000000 */
[----:B------:R-:W-:-:S02]  /*04a0*/  IMAD R0, R0, 0x4, R3 ;  /* 0x0000000400007824 */ /* 0x000fc400078e0203 */
[----:B------:R-:W-:Y:S01]  /*04b0*/  FMUL R7, R4, UR4 ;  /* 0x0000000404077c20 */ /* 0x000fe20008400000 */
[----:B------:R-:W-:Y:S02]  /*04c0*/  ULDC UR4, c[0x0][0x144] ;  /* 0x0000510000047ab9 */ /* 0x000fe40000000800 */
[C---:B------:R-:W-:Y:S01]  /*04d0*/  LEA.HI R3, R0.reuse, R0, RZ, 0x1 ;  /* 0x0000000000037211 */ /* 0x040fe200078f08ff */
[----:B-----5:R-:W-:Y:S02]  /*04e0*/  IMAD.MOV R5, RZ, RZ, -R6 ;  /* 0x000000ffff057224 */ /* 0x020fe400078e0a06 */
[----:B------:R-:W5:Y:S01]  /*04f0*/  F2I.U32.TRUNC.NTZ R7, R7 ;  /* 0x0000000700077305 */ /* 0x000f62000020f000 */
[----:B------:R-:W-:Y:S01]  /*0500*/  LOP3.LUT R3, R3, 0xfffffffe, RZ, 0xc0, !PT ;  /* 0xfffffffe03037812 */ /* 0x000fe200078ec0ff */
[----:B------:R-:W-:Y:S01]  /*0510*/  IMAD R4, R5, UR4, R14 ;  /* 0x0000000405047c24 */ /* 0x000fe2000f8e020e */
[----:B------:R-:W-:Y:S01]  /*0520*/  ULDC UR4, c[0x0][0x148] ;  /* 0x0000520000047ab9 */ /* 0x000fe20000000800 */
[----:B------:R-:W-:Y:S01]  /*0530*/  IMAD.SHL.U32 R5, R0, 0x4, RZ ;  /* 0x0000000400057824 */ /* 0x000fe200078e00ff */
[----:B0-----:R-:W-:Y:S01]  /*0540*/  ISETP.EQ.U32.AND P1, PT, R8, 0x1, PT ;  /* 0x000000010800780c */ /* 0x001fe20003f22070 */
[----:B------:R-:W-:-:S05]  /*0550*/  IMAD.IADD R3, R0, 0x1, -R3 ;  /* 0x0000000100037824 */ /* 0x000fca00078e0a03 */
[----:B------:R-:W-:Y:S02]  /*0560*/  ISETP.NE.AND P4, PT, R3, R4, PT ;  /* 0x000000040300720c */ /* 0x000fe40003f85270 */
[----:B------:R-:W-:Y:S01]  /*0570*/  SHF.R.S32.HI R3, RZ, 0x1f, R2 ;  /* 0x0000001fff037819 */ /* 0x000fe20000011402 */
[----:B-----5:R-:W-:Y:S01]  /*0580*/  IMAD.MOV R6, RZ, RZ, -R7 ;  /* 0x000000ffff067224 */ /* 0x020fe200078e0a07 */
[----:B------:R-:W-:Y:S01]  /*0590*/  LOP3.LUT R4, R0, 0xc, R5, 0x78, !PT ;  /* 0x0000000c00047812 */ /* 0x000fe200078e7805 */
[----:B------:R-:W-:Y:S01]  /*05a0*/  IMAD.MOV.U32 R7, RZ, RZ, 0x1 ;  /* 0x00000001ff077424 */ /* 0x000fe200078e00ff */
[----:B------:R-:W-:Y:S01]  /*05b0*/  LEA.HI R3, R3, R2, RZ, 0x2 ;  /* 0x0000000203037211 */ /* 0x000fe200078f10ff */
[----:B------:R-:W-:Y:S01]  /*05c0*/  IMAD R5, R6, UR4, R15 ;  /* 0x0000000406057c24 */ /* 0x000fe2000f8e020f */
[----:B------:R-:W-:Y:S02]  /*05d0*/  ISETP.LT.U32.AND P0, PT, R4, 0x2, !P0 ;  /* 0x000000020400780c */ /* 0x000fe40004701070 */
[----:B------:R-:W-:-:S03]  /*05e0*/  LOP3.LUT R3, R3, 0xfffffffc, RZ, 0xc0, !PT ;  /* 0xfffffffc03037812 */ /* 0x000fc600078ec0ff */
[----:B------:R-:W-:Y:S02]  /*05f0*/  @P4 LEA.HI R0, R4, R4, RZ, 0x1 ;  /* 0x0000000404004211 */ /* 0x000fe400078f08ff */
[----:B------:R-:W-:Y:S02]  /*0600*/  IMAD.IADD R10, R2, 0x1, -R3 ;  /* 0x00000001020a7824 */ /* 0x000fe400078e0a03 */
[----:B------:R-:W-:-:S03]  /*0610*/  @P4 SHF.R.S32.HI R0, RZ, 0x1, R0 ;  /* 0x00000001ff004819 */ /* 0x000fc60000011400 */
[----:B------:R-:W-:Y:S02]  /*0620*/  LOP3.LUT P2, RZ, R11, R10, RZ, 0xfc, !PT ;  /* 0x0000000a0bff7212 */ /* 0x000fe4000784fcff */
[----:B------:R-:W-:Y:S02]  /*0630*/  @P4 ISETP.NE.AND P5, PT, R0, R5, PT ;  /* 0x000000050000420c */ /* 0x000fe40003fa5270 */
[----:B------:R-:W-:Y:S02]  /*0640*/  SEL R6, RZ, 0x1, P2 ;  /* 0x00000001ff067807 */ /* 0x000fe40001000000 */
[----:B------:R-:W-:Y:S02]  /*0650*/  SEL R0, RZ, 0x1, !P0 ;  /* 0x00000001ff007807 */ /* 0x000fe40004000000 */
[----:B------:R-:W-:Y:S02]  /*0660*/  @P4 SEL R7, RZ, 0x1, P5 ;  /* 0x00000001ff074807 */ /* 0x000fe40002800000 */
[----:B------:R-:W-:-:S02]  /*0670*/  SEL R6, R6, 0x2, P3 ;  /* 0x0000000206067807 */ /* 0x000fc40001800000 */
[----:B------:R-:W-:Y:S01]  /*0680*/  LOP3.LUT R7, R7, R0, RZ, 0xc0, !PT ;  /* 0x0000000007077212 */ /* 0x000fe200078ec0ff */
[----:B------:R-:W-:Y:S06]  /*0690*/  @!P1 BRA `(.L_x_3) ;  /* 0x0000000000089947 */ /* 0x000fec0003800000 */
[----:B-1234-:R-:W-:Y:S01]  /*06a0*/  UCGABAR_ARV ;  /* 0x00000000000079c7 */ /* 0x01efe20008000000 */
[----:B------:R-:W-:Y:S05]  /*06b0*/  BRA `(.L_x_4) ;  /* 0x0000000000047947 */ /* 0x000fea0003800000 */
.L_x_3:
[----:B-1234-:R-:W-:Y:S01]  /*06c0*/  NOP ;  /* 0x0000000000007918 */ /* 0x01efe20000000000 */
.L_x_4:
[----:B------:R-:W-:Y:S01]  /*06d0*/  ULDC.64 UR4, c[0x0][0x618] ;  /* 0x0001860000047ab9 */ /* 0x000fe20000000a00 */
[----:B------:R-:W-:Y:S01]  /*06e0*/  ULDC.64 UR12, c[0x0][0x208] ;  /* 0x00008200000c7ab9 */ /* 0x000fe20000000a00 */
[----:B------:R-:W-:-:S04]  /*06f0*/  ISETP.NE.U32.AND P0, PT, RZ, UR4, PT ;  /* 0x00000004ff007c0c */ /* 0x000fc8000bf05070 */
[----:B------:R-:W-:-:S13]  /*0700*/  ISETP.NE.AND.EX P0, PT, RZ, UR5, PT, P0 ;  /* 0x00000005ff007c0c */ /* 0x000fda000bf05300 */
[----:B------:R-:W-:Y:S05]  /*0710*/  @!P0 BRA `(.L_x_5) ;  /* 0x00000000001c8947 */ /* 0x000fea0003800000 */
[----:B------:R-:W0:Y:S02]  /*0720*/  LDC.64 R2, c[0x0][0x618] ;  /* 0x00018600ff027b82 */ /* 0x000e240000000a00 */
[----:B0-----:R-:W2:Y:S02]  /*0730*/  LDG.E.64 R2, desc[UR12][R2.64] ;  /* 0x0000000c02027981 */ /* 0x001ea4000c1e1b00 */
[----:B--2---:R-:W-:-:S04]  /*0740*/  ISETP.NE.U32.AND P0, PT, R2, RZ, PT ;  /* 0x000000ff0200720c */ /* 0x004fc80003f05070 */
[----:B------:R-:W-:-:S13]  /*0750*/  ISETP.NE.AND.EX P0, PT, R3, RZ, PT, P0 ;  /* 0x000000ff0300720c */ /* 0x000fda0003f05300 */
[----:B------:R-:W-:Y:S05]  /*0760*/  @!P0 BRA `(.L_x_5) ;  /* 0x0000000000088947 */ /* 0x000fea0003800000 */
[----:B------:R0:W5:Y:S01]  /*0770*/  LD.E R0, desc[UR12][R2.64] ;  /* 0x0000000c02007980 */ /* 0x000162000c101900 */
[----:B------:R-:W-:Y:S05]  /*0780*/  BRA `(.L_x_6) ;  /* 0x0000000000207947 */ /* 0x000fea0003800000 */
.L_x_5:
[----:B------:R-:W-:Y:S02]  /*0790*/  ULDC.64 UR4, c[0x0][0x608] ;  /* 0x0001820000047ab9 */ /* 0x000fe40000000a00 */
[----:B------:R-:W-:-:S04]  /*07a0*/  ISETP.NE.U32.AND P0, PT, RZ, UR4, PT ;  /* 0x00000004ff007c0c */ /* 0x000fc8000bf05070 */
[----:B------:R-:W-:-:S13]  /*07b0*/  ISETP.NE.AND.EX P0, PT, RZ, UR5, PT, P0 ;  /* 0x00000005ff007c0c */ /* 0x000fda000bf05300 */
[----:B------:R-:W-:Y:S05]  /*07c0*/  @!P0 BRA `(.L_x_7) ;  /* 0x00000000000c8947 */ /* 0x000fea0003800000 */
[----:B------:R-:W0:Y:S02]  /*07d0*/  LDC.64 R2, c[0x0][0x608] ;  /* 0x00018200ff027b82 */ /* 0x000e240000000a00 */
[----:B0-----:R1:W5:Y:S01]  /*07e0*/  LDG.E R0, desc[UR12][R2.64] ;  /* 0x0000000c02007981 */ /* 0x001362000c1e1900 */
[----:B------:R-:W-:Y:S05]  /*07f0*/  BRA `(.L_x_6) ;  /* 0x0000000000047947 */ /* 0x000fea0003800000 */
.L_x_7:
[----:B------:R-:W2:Y:S02]  /*0800*/  LDC R0, c[0x0][0x600] ;  /* 0x00018000ff007b82 */ /* 0x000ea40000000800 */
.L_x_6:
[----:B------:R-:W-:Y:S02]  /*0810*/  ULDC.64 UR4, c[0x0][0x620] ;  /* 0x0001880000047ab9 */ /* 0x000fe40000000a00 */
[----:B------:R-:W-:-:S04]  /*0820*/  ISETP.NE.U32.AND P0, PT, RZ, UR4, PT ;  /* 0x00000004ff007c0c */ /* 0x000fc8000bf05070 */
[----:B------:R-:W-:-:S13]  /*0830*/  ISETP.NE.AND.EX P0, PT, RZ, UR5, PT, P0 ;  /* 0x00000005ff007c0c */ /* 0x000fda000bf05300 */
[----:B------:R-:W-:Y:S05]  /*0840*/  @!P0 BRA `(.L_x_8) ;  /* 0x00000000001c8947 */ /* 0x000fea0003800000 */
[----:B01----:R-:W0:Y:S02]  /*0850*/  LDC.64 R2, c[0x0][0x620] ;  /* 0x00018800ff027b82 */ /* 0x003e240000000a00 */
[----:B0-----:R-:W3:Y:S02]  /*0860*/  LDG.E.64 R2, desc[UR12][R2.64] ;  /* 0x0000000c02027981 */ /* 0x001ee4000c1e1b00 */
[----:B---3--:R-:W-:-:S04]  /*0870*/  ISETP.NE.U32.AND P0, PT, R2, RZ, PT ;  /* 0x000000ff0200720c */ /* 0x008fc80003f05070 */
[----:B------:R-:W-:-:S13]  /*0880*/  ISETP.NE.AND.EX P0, PT, R3, RZ, PT, P0 ;  /* 0x000000ff0300720c */ /* 0x000fda0003f05300 */
[----:B------:R-:W-:Y:S05]  /*0890*/  @!P0 BRA `(.L_x_8) ;  /* 0x0000000000088947 */ /* 0x000fea0003800000 */
[----:B------:R0:W5:Y:S01]  /*08a0*/  LD.E R2, desc[UR12][R2.64] ;  /* 0x0000000c02027980 */ /* 0x000162000c101900 */
[----:B------:R-:W-:Y:S05]  /*08b0*/  BRA `(.L_x_9) ;  /* 0x0000000000207947 */ /* 0x000fea0003800000 */
.L_x_8:
[----:B------:R-:W-:Y:S02]  /*08c0*/  ULDC.64 UR4, c[0x0][0x610] ;  /* 0x0001840000047ab9 */ /* 0x000fe40000000a00 */
[----:B------:R-:W-:-:S04]  /*08d0*/  ISETP.NE.U32.AND P0, PT, RZ, UR4, PT ;  /* 0x00000004ff007c0c */ /* 0x000fc8000bf05070 */
[----:B------:R-:W-:-:S13]  /*08e0*/  ISETP.NE.AND.EX P0, PT, RZ, UR5, PT, P0 ;  /* 0x00000005ff007c0c */ /* 0x000fda000bf05300 */
[----:B------:R-:W-:Y:S05]  /*08f0*/  @!P0 BRA `(.L_x_10) ;  /* 0x00000000000c8947 */ /* 0x000fea0003800000 */
[----:B01----:R-:W0:Y:S02]  /*0900*/  LDC.64 R2, c[0x0][0x610] ;  /* 0x00018400ff027b82 */ /* 0x003e240000000a00 */
[----:B0-----:R1:W5:Y:S01]  /*0910*/  LDG.E R2, desc[UR12][R2.64] ;  /* 0x0000000c02027981 */ /* 0x001362000c1e1900 */
[----:B------:R-:W-:Y:S05]  /*0920*/  BRA `(.L_x_9) ;  /* 0x0000000000047947 */ /* 0x000fea0003800000 */
.L_x_10:
[----:B01----:R-:W3:Y:S02]  /*0930*/  LDC R2, c[0x0][0x604] ;  /* 0x00018100ff027b82 */ /* 0x003ee40000000800 */
.L_x_9:
[----:B01----:R-:W0:Y:S01]  /*0940*/  LDC R3, c[0x0][0x4d8] ;  /* 0x00013600ff037b82 */ /* 0x003e220000000800 */
[----:B------:R-:W-:-:S07]  /*0950*/  IABS R19, R15 ;  /* 0x0000000f00137213 */ /* 0x000fce0000000000 */
[----:B------:R-:W1:Y:S08]  /*0960*/  LDC R17, c[0x0][0x4dc] ;  /* 0x00013700ff117b82 */ /* 0x000e700000000800 */
[----:B------:R-:W4:Y:S01]  /*0970*/  LDC R152, c[0x0][0x4e0] ;  /* 0x00013800ff987b82 */ /* 0x000f220000000800 */
[----:B0-----:R-:W-:-:S05]  /*0980*/  VIADD R3, R3, 0x3f ;  /* 0x0000003f03037836 */ /* 0x001fca0000000000 */
[----:B------:R-:W-:Y:S02]  /*0990*/  SHF.R.S32.HI R8, RZ, 0x1f, R3 ;  /* 0x0000001fff087819 */ /* 0x000fe40000011403 */
[----:B-1----:R-:W-:Y:S02]  /*09a0*/  IABS R22, R17 ;  /* 0x0000001100167213 */ /* 0x002fe40000000000 */
[----:B------:R-:W-:Y:S02]  /*09b0*/  LEA.HI R8, R8, R3, RZ, 0x6 ;  /* 0x0000000308087211 */ /* 0x000fe400078f30ff */
[----:B------:R-:W0:Y:S02]  /*09c0*/  I2F.RP R12, R22 ;  /* 0x00000016000c7306 */ /* 0x000e240000209400 */
[----:B------:R-:W-:-:S04]  /*09d0*/  SHF.R.S32.HI R16, RZ, 0x6, R8 ;  /* 0x00000006ff107819 */ /* 0x000fc80000011408 */
[-C--:B------:R-:W-:Y:S02]  /*09e0*/  IABS R20, R16.reuse ;  /* 0x0000001000147213 */ /* 0x080fe40000000000 */
[----:B------:R-:W-:Y:S02]  /*09f0*/  IABS R21, R16 ;  /* 0x0000001000157213 */ /* 0x000fe40000000000 */
[----:B------:R-:W1:Y:S08]  /*0a00*/  I2F.RP R3, R20 ;  /* 0x0000001400037306 */ /* 0x000e700000209400 */
[----:B0-----:R-:W-:Y:S08]  /*0a10*/  MUFU.RCP R12, R12 ;  /* 0x0000000c000c7308 */ /* 0x001ff00000001000 */
[----:B-1----:R-:W0:Y:S02]  /*0a20*/  MUFU.RCP R3, R3 ;  /* 0x0000000300037308 */ /* 0x002e240000001000 */
[----:B0-----:R-:W-:-:S06]  /*0a30*/  VIADD R8, R3, 0xffffffe ;  /* 0x0ffffffe03087836 */ /* 0x001fcc0000000000 */
[----:B------:R0:W1:Y:S02]  /*0a40*/  F2I.FTZ.U32.TRUNC.NTZ R9, R8 ;  /* 0x0000000800097305 */ /* 0x000064000021f000 */
[----:B0-----:R-:W-:Y:S02]  /*0a50*/  IMAD.MOV.U32 R8, RZ, RZ, RZ ;  /* 0x000000ffff087224 */ /* 0x001fe400078e00ff */
[----:B-1----:R-:W-:-:S04]  /*0a60*/  IMAD.MOV R5, RZ, RZ, -R9 ;  /* 0x000000ffff057224 */ /* 0x002fc800078e0a09 */
[----:B------:R-:W-:-:S04]  /*0a70*/  IMAD R5, R5, R20, RZ ;  /* 0x0000001405057224 */ /* 0x000fc800078e02ff */
[----:B------:R-:W-:-:S04]  /*0a80*/  IMAD.HI.U32 R9, R9, R5, R8 ;  /* 0x0000000509097227 */ /* 0x000fc800078e0008 */
[----:B------:R-:W-:Y:S02]  /*0a90*/  IMAD.MOV.U32 R8, RZ, RZ, R19 ;  /* 0x000000ffff087224 */ /* 0x000fe400078e0013 */
[----:B------:R-:W-:Y:S02]  /*0aa0*/  IMAD.MOV R5, RZ, RZ, -R21 ;  /* 0x000000ffff057224 */ /* 0x000fe400078e0a15 */
[----:B------:R-:W-:-:S04]  /*0ab0*/  IMAD.HI.U32 R3, R9, R8, RZ ;  /* 0x0000000809037227 */ /* 0x000fc800078e00ff */
[----:B------:R-:W-:Y:S02]  /*0ac0*/  IMAD R5, R3, R5, R8 ;  /* 0x0000000503057224 */ /* 0x000fe400078e0208 */
[----:B------:R-:W-:Y:S01]  /*0ad0*/  VIADD R8, R12, 0xffffffe ;  /* 0x0ffffffe0c087836 */ /* 0x000fe20000000000 */
[----:B----4-:R-:W-:Y:S02]  /*0ae0*/  IABS R12, R152 ;  /* 0x00000098000c7213 */ /* 0x010fe40000000000 */
[----:B------:R-:W-:Y:S01]  /*0af0*/  ISETP.GT.U32.AND P2, PT, R20, R5, PT ;  /* 0x000000051400720c */ /* 0x000fe20003f44070 */
[----:B------:R0:W1:Y:S02]  /*0b00*/  F2I.FTZ.U32.TRUNC.NTZ R9, R8 ;  /* 0x0000000800097305 */ /* 0x000064000021f000 */
[----:B0-----:R-:W-:-:S10]  /*0b10*/  IMAD.MOV.U32 R8, RZ, RZ, RZ ;  /* 0x000000ffff087224 */ /* 0x001fd400078e00ff */
[----:B------:R-:W-:Y:S02]  /*0b20*/  @!P2 IMAD.IADD R5, R5, 0x1, -R20 ;  /* 0x000000010505a824 */ /* 0x000fe400078e0a14 */
[----:B------:R-:W-:Y:S01]  /*0b30*/  @!P2 VIADD R3, R3, 0x1 ;  /* 0x000000010303a836 */ /* 0x000fe20000000000 */
[----:B------:R-:W-:Y:S02]  /*0b40*/  ISETP.NE.AND P2, PT, R16, RZ, PT ;  /* 0x000000ff1000720c */ /* 0x000fe40003f45270 */
[----:B------:R-:W-:Y:S02]  /*0b50*/  ISETP.GE.U32.AND P0, PT, R5, R20, PT ;  /* 0x000000140500720c */ /* 0x000fe40003f06070 */
[----:B------:R-:W-:-:S04]  /*0b60*/  LOP3.LUT R5, R15, R16, RZ, 0x3c, !PT ;  /* 0x000000100f057212 */ /* 0x000fc800078e3cff */
[----:B------:R-:W-:-:S07]  /*0b70*/  ISETP.GE.AND P3, PT, R5, RZ, PT ;  /* 0x000000ff0500720c */ /* 0x000fce0003f66270 */
[----:B------:R-:W-:-:S04]  /*0b80*/  @P0 VIADD R3, R3, 0x1 ;  /* 0x0000000103030836 */ /* 0x000fc80000000000 */
[----:B------:R-:W-:Y:S02]  /*0b90*/  IMAD.MOV.U32 R20, RZ, RZ, R3 ;  /* 0x000000ffff147224 */ /* 0x000fe400078e0003 */
[----:B-1----:R-:W-:Y:S02]  /*0ba0*/  IMAD.MOV R3, RZ, RZ, -R9 ;  /* 0x000000ffff037224 */ /* 0x002fe400078e0a09 */
[----:B------:R-:W-:Y:S01]  /*0bb0*/  @!P3 IMAD.MOV R20, RZ, RZ, -R20 ;  /* 0x000000ffff14b224 */ /* 0x000fe200078e0a14 */
[----:B------:R-:W-:Y:S01]  /*0bc0*/  @!P2 LOP3.LUT R20, RZ, R16, RZ, 0x33, !PT ;  /* 0x00000010ff14a212 */ /* 0x000fe200078e33ff */
[----:B------:R-:W-:-:S03]  /*0bd0*/  IMAD R3, R3, R22, RZ ;  /* 0x0000001603037224 */ /* 0x000fc600078e02ff */
[----:B------:R-:W-:Y:S01]  /*0be0*/  IABS R5, R20 ;  /* 0x0000001400057213 */ /* 0x000fe20000000000 */
[----:B------:R-:W-:-:S04]  /*0bf0*/  IMAD.HI.U32 R8, R9, R3, R8 ;  /* 0x0000000309087227 */ /* 0x000fc800078e0008 */
[----:B------:R-:W-:Y:S02]  /*0c00*/  IMAD.MOV.U32 R3, RZ, RZ, R5 ;  /* 0x000000ffff037224 */ /* 0x000fe400078e0005 */
[----:B------:R-:W0:Y:S02]  /*0c10*/  I2F.RP R5, R12 ;  /* 0x0000000c00057306 */ /* 0x000e240000209400 */
[----:B------:R-:W-:-:S04]  /*0c20*/  IMAD.HI.U32 R8, R8, R3, RZ ;  /* 0x0000000308087227 */ /* 0x000fc800078e00ff */
[----:B------:R-:W-:-:S04]  /*0c30*/  IMAD.MOV R9, RZ, RZ, -R8 ;  /* 0x000000ffff097224 */ /* 0x000fc800078e0a08 */
[C---:B------:R-:W-:Y:S01]  /*0c40*/  IMAD R3, R22.reuse, R9, R3 ;  /* 0x0000000916037224 */ /* 0x040fe200078e0203 */
[----:B0-----:R-:W0:Y:S04]  /*0c50*/  MUFU.RCP R5, R5 ;  /* 0x0000000500057308 */ /* 0x001e280000001000 */
[----:B------:R-:W-:-:S13]  /*0c60*/  ISETP.GT.U32.AND P2, PT, R22, R3, PT ;  /* 0x000000031600720c */ /* 0x000fda0003f44070 */
[----:B------:R-:W-:Y:S02]  /*0c70*/  @!P2 IMAD.IADD R3, R3, 0x1, -R22 ;  /* 0x000000010303a824 */ /* 0x000fe400078e0a16 */
[----:B------:R-:W-:Y:S01]  /*0c80*/  @!P2 VIADD R8, R8, 0x1 ;  /* 0x000000010808a836 */ /* 0x000fe20000000000 */
[----:B------:R-:W-:Y:S01]  /*0c90*/  ISETP.NE.AND P2, PT, R17, RZ, PT ;  /* 0x000000ff1100720c */ /* 0x000fe20003f45270 */
[----:B0-----:R-:W-:Y:S01]  /*0ca0*/  VIADD R9, R5, 0xffffffe ;  /* 0x0ffffffe05097836 */ /* 0x001fe20000000000 */
[----:B------:R-:W-:Y:S02]  /*0cb0*/  ISETP.GE.U32.AND P0, PT, R3, R22, PT ;  /* 0x000000160300720c */ /* 0x000fe40003f06070 */
[----:B------:R-:W-:-:S03]  /*0cc0*/  LOP3.LUT R3, R20, R17, RZ, 0x3c, !PT ;  /* 0x0000001114037212 */ /* 0x000fc600078e3cff */
[----:B------:R-:W0:Y:S01]  /*0cd0*/  F2I.FTZ.U32.TRUNC.NTZ R9, R9 ;  /* 0x0000000900097305 */ /* 0x000e22000021f000 */
[----:B------:R-:W-:-:S07]  /*0ce0*/  ISETP.GE.AND P3, PT, R3, RZ, PT ;  /* 0x000000ff0300720c */ /* 0x000fce0003f66270 */
[----:B------:R-:W-:-:S04]  /*0cf0*/  @P0 VIADD R8, R8, 0x1 ;  /* 0x0000000108080836 */ /* 0x000fc80000000000 */
[----:B------:R-:W-:Y:S02]  /*0d00*/  IMAD.MOV.U32 R19, RZ, RZ, R8 ;  /* 0x000000ffff137224 */ /* 0x000fe400078e0008 */
[----:B------:R-:W-:Y:S02]  /*0d10*/  IMAD.MOV.U32 R8, RZ, RZ, RZ ;  /* 0x000000ffff087224 */ /* 0x000fe400078e00ff */
[----:B0-----:R-:W-:Y:S02]  /*0d20*/  IMAD.MOV R3, RZ, RZ, -R9 ;  /* 0x000000ffff037224 */ /* 0x001fe400078e0a09 */
[----:B------:R-:W-:Y:S01]  /*0d30*/  @!P3 IMAD.MOV R19, RZ, RZ, -R19 ;  /* 0x000000ffff13b224 */ /* 0x000fe200078e0a13 */
[----:B------:R-:W-:Y:S01]  /*0d40*/  @!P2 LOP3.LUT R19, RZ, R17, RZ, 0x33, !PT ;  /* 0x00000011ff13a212 */ /* 0x000fe200078e33ff */
[----:B------:R-:W-:-:S03]  /*0d50*/  IMAD R3, R3, R12, RZ ;  /* 0x0000000c03037224 */ /* 0x000fc600078e02ff */
[----:B------:R-:W-:Y:S01]  /*0d60*/  IABS R5, R19 ;  /* 0x0000001300057213 */ /* 0x000fe20000000000 */
[----:B------:R-:W-:-:S06]  /*0d70*/  IMAD.HI.U32 R8, R9, R3, R8 ;  /* 0x0000000309087227 */ /* 0x000fcc00078e0008 */
[----:B------:R-:W-:-:S04]  /*0d80*/  IMAD.HI.U32 R3, R8, R5, RZ ;  /* 0x0000000508037227 */ /* 0x000fc800078e00ff */
[----:B------:R-:W-:-:S04]  /*0d90*/  IMAD.MOV R8, RZ, RZ, -R3 ;  /* 0x000000ffff087224 */ /* 0x000fc800078e0a03 */
[----:B------:R-:W-:Y:S02]  /*0da0*/  IMAD R5, R12, R8, R5 ;  /* 0x000000080c057224 */ /* 0x000fe400078e0205 */
[----:B------:R-:W-:-:S03]  /*0db0*/  IMAD.MOV R8, RZ, RZ, -R19 ;  /* 0x000000ffff087224 */ /* 0x000fc600078e0a13 */
[----:B------:R-:W-:-:S13]  /*0dc0*/  ISETP.GT.U32.AND P2, PT, R12, R5, PT ;  /* 0x000000050c00720c */ /* 0x000fda0003f44070 */
[----:B------:R-:W-:Y:S02]  /*0dd0*/  @!P2 IMAD.IADD R5, R5, 0x1, -R12 ;  /* 0x000000010505a824 */ /* 0x000fe400078e0a0c */
[----:B------:R-:W-:Y:S01]  /*0de0*/  @!P2 VIADD R3, R3, 0x1 ;  /* 0x000000010303a836 */ /* 0x000fe20000000000 */
[----:B------:R-:W-:Y:S02]  /*0df0*/  ISETP.NE.AND P2, PT, R152, RZ, PT ;  /* 0x000000ff9800720c */ /* 0x000fe40003f45270 */
[----:B------:R-:W-:Y:S02]  /*0e00*/  ISETP.GE.U32.AND P0, PT, R5, R12, PT ;  /* 0x0000000c0500720c */ /* 0x000fe40003f06070 */
[----:B------:R-:W-:-:S04]  /*0e10*/  LOP3.LUT R5, R19, R152, RZ, 0x3c, !PT ;  /* 0x0000009813057212 */ /* 0x000fc800078e3cff */
[----:B------:R-:W-:Y:S01]  /*0e20*/  ISETP.GE.AND P3, PT, R5, RZ, PT ;  /* 0x000000ff0500720c */ /* 0x000fe20003f66270 */
[----:B------:R-:W-:-:S04]  /*0e30*/  IMAD.MOV R5, RZ, RZ, -R20 ;  /* 0x000000ffff057224 */ /* 0x000fc800078e0a14 */
[----:B------:R-:W-:Y:S02]  /*0e40*/  IMAD R16, R16, R5, R15 ;  /* 0x0000000510107224 */ /* 0x000fe400078e020f */
[----:B------:R-:W-:Y:S02]  /*0e50*/  @P0 VIADD R3, R3, 0x1 ;  /* 0x0000000103030836 */ /* 0x000fe40000000000 */
[----:B------:R-:W-:-:S04]  /*0e60*/  IMAD R5, R17, R8, R20 ;  /* 0x0000000811057224 */ /* 0x000fc800078e0214 */
[----:B------:R-:W-:Y:S01]  /*0e70*/  @!P3 IMAD.MOV R3, RZ, RZ, -R3 ;  /* 0x000000ffff03b224 */ /* 0x000fe200078e0a03 */
[----:B------:R-:W-:-:S05]  /*0e80*/  @!P2 LOP3.LUT R3, RZ, R152, RZ, 0x33, !PT ;  /* 0x00000098ff03a212 */ /* 0x000fca00078e33ff */
[----:B------:R-:W-:-:S04]  /*0e90*/  IMAD.MOV R9, RZ, RZ, -R3 ;  /* 0x000000ffff097224 */ /* 0x000fc800078e0a03 */
[----:B------:R-:W-:Y:S01]  /*0ea0*/  IMAD R152, R152, R9, R19 ;  /* 0x0000000998987224 */ /* 0x000fe200078e0213 */
[----:B------:R-:W-:Y:S06]  /*0eb0*/  @!P1 BRA `(.L_x_11) ;  /* 0x00000000000c9947 */ /* 0x000fec0003800000 */
[----:B------:R-:W-:Y:S01]  /*0ec0*/  UCGABAR_WAIT ;  /* 0x0000000000007dc7 */ /* 0x000fe20008000000 */
[----:B------:R-:W-:Y:S01]  /*0ed0*/  CCTL.IVALL ;  /* 0x00000000ff00798f */ /* 0x000fe20002000000 */
[----:B------:R-:W-:Y:S05]  /*0ee0*/  BRA `(.L_x_12) ;  /* 0x0000000000047947 */ /* 0x000fea0003800000 */
.L_x_11:
[----:B------:R-:W-:Y:S06]  /*0ef0*/  BAR.SYNC.DEFER_BLOCKING 0x0 ;  /* 0x0000000000007b1d */ /* 0x000fec0000010000 */
.L_x_12:
[----:B------:R-:W0:Y:S01]  /*0f00*/  LDC R12, c[0x0][0x294] ;  /* 0x0000a500ff0c7b82 */ /* 0x000e220000000800 */
[----:B------:R-:W-:Y:S01]  /*0f10*/  ISETP.NE.AND P0, PT, R11, RZ, PT ;  /* 0x000000ff0b00720c */ /* 0x000fe20003f05270 */
[----:B0-----:R-:W-:-:S05]  /*0f20*/  VIADD R8, R12, 0x3f ;  /* 0x0000003f0c087836 */ /* 0x001fca0000000000 */
[----:B------:R-:W-:-:S04]  /*0f30*/  SHF.R.S32.HI R9, RZ, 0x1f, R8 ;  /* 0x0000001fff097819 */ /* 0x000fc80000011408 */
[----:B------:R-:W-:-:S04]  /*0f40*/  LEA.HI R8, R9, R8, RZ, 0x6 ;  /* 0x0000000809087211 */ /* 0x000fc800078f30ff */
[----:B------:R-:W-:Y:S01]  /*0f50*/  SHF.R.S32.HI R8, RZ, 0x6, R8 ;  /* 0x00000006ff087819 */ /* 0x000fe20000011408 */
[----:B------:R-:W-:Y:S06]  /*0f60*/  @!P0 BRA `(.L_x_13) ;  /* 0x000000c0007c8947 */ /* 0x000fec0003800000 */
[----:B------:R-:W-:-:S13]  /*0f70*/  ISETP.NE.AND P0, PT, R11, 0x1, PT ;  /* 0x000000010b00780c */ /* 0x000fda0003f05270 */
[----:B------:R-:W-:Y:S05]  /*0f80*/  @P0 EXIT ;  /* 0x000000000000094d */ /* 0x000fea0003800000 */
[----:B------:R-:W-:Y:S01]  /*0f90*/  ISETP.GE.AND P0, PT, R12, 0x1, PT ;  /* 0x000000010c00780c */ /* 0x000fe20003f06270 */
[----:B------:R-:W-:Y:S01]  /*0fa0*/  UMOV UR4, URZ ;  /* 0x0000003f00047c82 */ /* 0x000fe20008000000 */
[----:B------:R-:W-:Y:S02]  /*0fb0*/  CS2R R54, SRZ ;  /* 0x0000000000367805 */ /* 0x000fe4000001ff00 */
[----:B------:R-:W-:Y:S02]  /*0fc0*/  CS2R R120, SRZ ;  /* 0x0000000000787805 */ /* 0x000fe4000001ff00 */
[----:B------:R-:W-:Y:S02]  /*0fd0*/  CS2R R122, SRZ ;  /* 0x00000000007a7805 */ /* 0x000fe4000001ff00 */
[----:B------:R-:W-:Y:S02]  /*0fe0*/  CS2R R124, SRZ ;  /* 0x00000000007c7805 */ /* 0x000fe4000001ff00 */
[----:B------:R-:W-:-:S02]  /*0ff0*/  CS2R R126, SRZ ;  /* 0x00000000007e7805 */ /* 0x000fc4000001ff00 */
[----:B------:R-:W-:Y:S02]  /*1000*/  CS2R R128, SRZ ;  /* 0x0000000000807805 */ /* 0x000fe4000001ff00 */
        /* <DEDUP_REMOVED lines=57> */
[----:B------:R-:W-:Y:S01]  /*13a0*/  CS2R R52, SRZ ;  /* 0x0000000000347805 */ /* 0x000fe2000001ff00 */
[----:B------:R-:W-:Y:S06]  /*13b0*/  @!P0 BRA `(.L_x_14) ;  /* 0x0000000400608947 */ /* 0x000fec0003800000 */
[----:B------:R-:W-:-:S04]  /*13c0*/  LOP3.LUT R9, R6, 0x1, RZ, 0xfc, !PT ;  /* 0x0000000106097812 */ /* 0x000fc800078efcff */
[----:B------:R-:W-:-:S13]  /*13d0*/  ISETP.NE.AND P0, PT, R9, 0x3, PT ;  /* 0x000000030900780c */ /* 0x000fda0003f05270 */
[----:B------:R-:W-:Y:S05]  /*13e0*/  @!P0 BRA `(.L_x_15) ;  /* 0x0000000000048947 */ /* 0x000fea0003800000 */
[----:B------:R-:W-:Y:S01]  /*13f0*/  BPT.TRAP 0x1 ;  /* 0x000000040000795c */ /* 0x000fe20000300000 */
.L_x_15:
[----:B------:R-:W0:Y:S01]  /*1400*/  S2UR UR5, SR_CgaCtaId ;  /* 0x00000000000579c3 */ /* 0x000e220000008800 */
[----:B------:R-:W-:Y:S01]  /*1410*/  SHF.L.U32 R9, RZ, 0x1f, RZ ;  /* 0x0000001fff097819 */ /* 0x000fe200000006ff */
[----:B------:R-:W-:Y:S02]  /*1420*/  UMOV UR4, 0x400 ;  /* 0x0000040000047882 */ /* 0x000fe40000000000 */
[----:B0-----:R-:W-:-:S12]  /*1430*/  ULEA UR4, UR5, UR4, 0x18 ;  /* 0x0000000405047291 */ /* 0x001fd8000f8ec03f */
.L_x_16:
[----:B0-----:R-:W-:-:S04]  /*1440*/  IMAD.U32 R10, RZ, RZ, UR4 ;  /* 0x00000004ff0a7e24 */ /* 0x001fc8000f8e00ff */
[----:B------:R0:W1:Y:S03]  /*1450*/  SYNCS.PHASECHK.TRANS64.TRYWAIT P0, [R10+URZ+0x32000], R9 ;  /* 0x032000090a0075a7 */ /* 0x000066000800017f */
[----:B-1----:R-:W-:Y:S05]  /*1460*/  @!P0 NANOSLEEP.SYNCS 0x989680 ;  /* 0x009896800000895d */ /* 0x002fea0003900000 */
[----:B------:R-:W1:Y:S02]  /*1470*/  @!P0 SYNCS.PHASECHK.TRANS64 P0, [R10+URZ+0x32000], R9 ;  /* 0x032000090a0085a7 */ /* 0x000e64000800007f */
[----:B-1----:R-:W-:Y:S05]  /*1480*/  @!P0 BRA `(.L_x_16) ;  /* 0xfffffffc00ec8947 */ /* 0x002fea000383ffff */
[----:B------:R-:W-:Y:S01]  /*1490*/  UIADD3 UR5, UR4, 0x28000, URZ ;  /* 0x0002800004057890 */ /* 0x000fe2000fffe03f */
[----:B------:R-:W-:Y:S01]  /*14a0*/  WARPGROUP.ARRIVE ;  /* 0x00000000000079c5 */ /* 0x000fe20000000000 */
[----:B------:R-:W-:Y:S02]  /*14b0*/  USHF.R.U32.HI UR4, URZ, 0x4, UR4 ;  /* 0x000000043f047899 */ /* 0x000fe40008011604 */
[----:B------:R-:W-:Y:S02]  /*14c0*/  USHF.R.U32.HI UR5, URZ, 0x4, UR5 ;  /* 0x000000043f057899 */ /* 0x000fe40008011605 */
[----:B------:R-:W-:Y:S02]  /*14d0*/  ULOP3.LUT UR4, UR4, 0x3fff, URZ, 0xc0, !UPT ;  /* 0x00003fff04047892 */ /* 0x000fe4000f8ec03f */
[----:B------:R-:W-:Y:S02]  /*14e0*/  ULOP3.LUT UR6, UR5, 0x3fff, URZ, 0xc0, !UPT ;  /* 0x00003fff05067892 */ /* 0x000fe4000f8ec03f */
[----:B------:R-:W-:-:S02]  /*14f0*/  UIADD3 UR5, UR4, 0x200, URZ ;  /* 0x0000020004057890 */ /* 0x000fc4000fffe03f */
[----:B------:R-:W-:Y:S02]  /*1500*/  UIADD3 UR7, UR4, 0x400, URZ ;  /* 0x0000040004077890 */ /* 0x000fe4000fffe03f */
[----:B------:R-:W-:Y:S01]  /*1510*/  UMOV UR8, UR4 ;  /* 0x0000000400087c82 */ /* 0x000fe20008000000 */
[----:B------:R-:W-:Y:S01]  /*1520*/  UMOV UR9, 0x40000040 ;  /* 0x4000004000097882 */ /* 0x000fe20000000000 */
[----:B------:R-:W-:Y:S01]  /*1530*/  UMOV UR10, UR6 ;  /* 0x00000006000a7c82 */ /* 0x000fe20008000000 */
[----:B------:R-:W-:Y:S01]  /*1540*/  UMOV UR11, 0x40000040 ;  /* 0x40000040000b7882 */ /* 0x000fe20000000000 */
[----:B------:R-:W-:Y:S01]  /*1550*/  UIADD3 UR14, UR4, 0x600, URZ ;  /* 0x00000600040e7890 */ /* 0x000fe2000fffe03f */
[----:B------:R-:W-:Y:S01]  /*1560*/  HGMMA.64x64x16.F32.BF16 R120, gdesc[UR8].tnspA.tnspB, RZ, !UPT ;  /* 0x60e00000087879f0 */ /* 0x000fe2000c7018ff */
        /* <DEDUP_REMOVED lines=12> */
[----:B------:R-:W-:-:S02]  /*1630*/  UIADD3 UR8, UR4, 0x80, URZ ;  /* 0x0000008004087890 */ /* 0x000fc4000fffe03f */
[----:B------:R-:W-:Y:S01]  /*1640*/  UIADD3 UR10, UR6, 0x80, URZ ;  /* 0x00000080060a7890 */ /* 0x000fe2000fffe03f */
[----:B------:R-:W-:Y:S01]  /*1650*/  UMOV UR9, 0x40000040 ;  /* 0x4000004000097882 */ /* 0x000fe20000000000 */
[----:B------:R-:W-:-:S07]  /*1660*/  UMOV UR11, 0x40000040 ;  /* 0x40000040000b7882 */ /* 0x000fce0000000000 */
[----:B------:R-:W-:Y:S01]  /*1670*/  HGMMA.64x64x16.F32.BF16 R120, gdesc[UR8].tnspA.tnspB, R120 ;  /* 0x60e00000087879f0 */ /* 0x000fe20008701878 */
[----:B------:R-:W-:Y:S01]  /*1680*/  UMOV UR8, UR5 ;  /* 0x0000000500087c82 */ /* 0x000fe20008000000 */
[----:B------:R-:W-:Y:S01]  /*1690*/  UMOV UR9, 0x40000040 ;  /* 0x4000004000097882 */ /* 0x000fe20000000000 */
[----:B------:R-:W-:Y:S01]  /*16a0*/  UIADD3 UR5, UR4, 0x300, URZ ;  /* 0x0000030004057890 */ /* 0x000fe2000fffe03f */
        /* <DEDUP_REMOVED lines=19> */
[----:B------:R-:W-:Y:S02]  /*17e0*/  UMOV UR9, 0x40000040 ;  /* 0x4000004000097882 */ /* 0x000fe40000000000 */
[----:B------:R-:W-:Y:S01]  /*17f0*/  HGMMA.64x64x16.F32.BF16 R56, gdesc[UR8].tnspA.tnspB, R56 ;  /* 0x60e00000083879f0 */ /* 0x000fe20008701838 */
[----:B------:R-:W-:Y:S01]  /*1800*/  UMOV UR8, UR14 ;  /* 0x0000000e00087c82 */ /* 0x000fe20008000000 */
[----:B------:R-:W-:-:S02]  /*1810*/  UMOV UR9, 0x40000040 ;  /* 0x4000004000097882 */ /* 0x000fc40000000000 */
[----:B------:R-:W-:Y:S01]  /*1820*/  HGMMA.64x64x16.F32.BF16 R24, gdesc[UR8].tnspA.tnspB, R24 ;  /* 0x60e00000081879f0 */ /* 0x000fe20008701818 */
[----:B------:R-:W-:Y:S02]  /*1830*/  UIADD3 UR8, UR4, 0x180, URZ ;  /* 0x0000018004087890 */ /* 0x000fe4000fffe03f */
[----:B------:R-:W-:Y:S02]  /*1840*/  UIADD3 UR10, UR6, 0x180, URZ ;  /* 0x00000180060a7890 */ /* 0x000fe4000fffe03f */
[----:B------:R-:W-:Y:S01]  /*1850*/  UIADD3 UR6, UR4, 0x580, URZ ;  /* 0x0000058004067890 */ /* 0x000fe2000fffe03f */
[----:B------:R-:W-:Y:S01]  /*1860*/  UMOV UR9, 0x40000040 ;  /* 0x4000004000097882 */ /* 0x000fe20000000000 */
[----:B------:R-:W-:Y:S01]  /*1870*/  UMOV UR11, 0x40000040 ;  /* 0x40000040000b7882 */ /* 0x000fe20000000000 */
[----:B------:R-:W-:-:S04]  /*1880*/  UIADD3 UR4, UR4, 0x780, URZ ;  /* 0x0000078004047890 */ /* 0x000fc8000fffe03f */
[----:B------:R-:W-:Y:S01]  /*1890*/  HGMMA.64x64x16.F32.BF16 R120, gdesc[UR8].tnspA.tnspB, R120 ;  /* 0x60e00000087879f0 */ /* 0x000fe20008701878 */
[----:B------:R-:W-:Y:S01]  /*18a0*/  UMOV UR8, UR5 ;  /* 0x0000000500087c82 */ /* 0x000fe20008000000 */
[----:B------:R-:W-:Y:S02]  /*18b0*/  UMOV UR9, 0x40000040 ;  /* 0x4000004000097882 */ /* 0x000fe40000000000 */
[----:B------:R-:W-:Y:S01]  /*18c0*/  HGMMA.64x64x16.F32.BF16 R88, gdesc[UR8].tnspA.tnspB, R88 ;  /* 0x60e00000085879f0 */ /* 0x000fe20008701858 */
[----:B------:R-:W-:Y:S01]  /*18d0*/  UMOV UR8, UR6 ;  /* 0x0000000600087c82 */ /* 0x000fe20008000000 */
[----:B------:R-:W-:Y:S02]  /*18e0*/  UMOV UR9, 0x40000040 ;  /* 0x4000004000097882 */ /* 0x000fe40000000000 */
[----:B------:R-:W-:Y:S01]  /*18f0*/  HGMMA.64x64x16.F32.BF16 R56, gdesc[UR8].tnspA.tnspB, R56 ;  /* 0x60e00000083879f0 */ /* 0x000fe20008701838 */
[----:B------:R-:W-:Y:S01]  /*1900*/  UMOV UR8, UR4 ;  /* 0x0000000400087c82 */ /* 0x000fe20008000000 */
[----:B------:R-:W-:Y:S01]  /*1910*/  UMOV UR9, 0x40000040 ;  /* 0x4000004000097882 */ /* 0x000fe20000000000 */
[----:B------:R-:W-:Y:S01]  /*1920*/  UMOV UR4, 0x1 ;  /* 0x0000000100047882 */ /* 0x000fe20000000000 */
[----:B------:R-:W-:Y:S04]  /*1930*/  HGMMA.64x64x16.F32.BF16 R24, gdesc[UR8].tnspA.tnspB, R24, gsb0 ;  /* 0x60e00000081879f0 */ /* 0x000fe80008001818 */
.L_x_14:
[----:B0-----:R-:W-:-:S05]  /*1940*/  VIMNMX R9, R8, 0x1, PT ;  /* 0x0000000108097848 */ /* 0x001fca0003fe0100 */
[----:B------:R-:W-:-:S05]  /*1950*/  IMAD.IADD R9, R8, 0x1, -R9 ;  /* 0x0000000108097824 */ /* 0x000fca00078e0a09 */
[----:B------:R-:W-:-:S13]  /*1960*/  ISETP.GE.AND P0, PT, R9, 0x1, PT ;  /* 0x000000010900780c */ /* 0x000fda0003f06270 */
[----:B------:R-:W-:Y:S05]  /*1970*/  @!P0 BRA `(.L_x_17) ;  /* 0x0000000400dc8947 */ /* 0x000fea0003800000 */
[----:B------:R-:W0:Y:S01]  /*1980*/  S2UR UR6, SR_CgaCtaId ;  /* 0x00000000000679c3 */ /* 0x000e220000008800 */
[----:B------:R-:W-:Y:S01]  /*1990*/  UMOV UR5, 0x400 ;  /* 0x0000040000057882 */ /* 0x000fe20000000000 */
[----:B------:R-:W-:Y:S01]  /*19a0*/  LOP3.LUT R13, R6, 0x1, RZ, 0xfc, !PT ;  /* 0x00000001060d7812 */ /* 0x000fe200078efcff */
[----:B------:R-:W-:Y:S01]  /*19b0*/  IMAD.MOV.U32 R12, RZ, RZ, RZ ;  /* 0x000000ffff0c7224 */ /* 0x000fe200078e00ff */
[----:B------:R-:W-:Y:S01]  /*19c0*/  UISETP.NE.U32.AND UP0, UPT, UR4, URZ, UPT ;  /* 0x0000003f0400728c */ /* 0x000fe2000bf05070 */
[----:B------:R-:W-:Y:S01]  /*19d0*/  IMAD.MOV.U32 R8, RZ, RZ, RZ ;  /* 0x000000ffff087224 */ /* 0x000fe200078e00ff */
[----:B0-----:R-:W-:-:S04]  /*19e0*/  ULEA UR5, UR6, UR5, 0x18 ;  /* 0x0000000506057291 */ /* 0x001fc8000f8ec03f */
[----:B------:R-:W-:Y:S02]  /*19f0*/  UIADD3 UR7, UR5, 0x28000, URZ ;  /* 0x0002800005077890 */ /* 0x000fe4000fffe03f */
[----:B------:R-:W-:Y:S02]  /*1a00*/  USHF.R.U32.HI UR6, URZ, 0x4, UR5 ;  /* 0x000000043f067899 */ /* 0x000fe40008011605 */
[----:B------:R-:W-:Y:S02]  /*1a10*/  USHF.R.U32.HI UR7, URZ, 0x4, UR7 ;  /* 0x000000043f077899 */ /* 0x000fe40008011607 */
[----:B------:R-:W-:Y:S02]  /*1a20*/  ULOP3.LUT UR6, UR6, 0x3fff, URZ, 0xc0, !UPT ;  /* 0x00003fff06067892 */ /* 0x000fe4000f8ec03f */
[----:B------:R-:W-:-:S12]  /*1a30*/  ULOP3.LUT UR7, UR7, 0x3fff, URZ, 0xc0, !UPT ;  /* 0x00003fff07077892 */ /* 0x000fd8000f8ec03f */
.L_x_22:
[----:B------:R-:W-:-:S13]  /*1a40*/  ISETP.NE.AND P1, PT, R13, 0x3, PT ;  /* 0x000000030d00780c */ /* 0x000fda0003f25270 */
[----:B------:R-:W-:Y:S05]  /*1a50*/  @!P1 BRA `(.L_x_18) ;  /* 0x0000000000049947 */ /* 0x000fea0003800000 */
[----:B------:R-:W-:Y:S01]  /*1a60*/  BPT.TRAP 0x1 ;  /* 0x000000040000795c */ /* 0x000fe20000300000 */
.L_x_18:
[----:B------:R-:W-:Y:S01]  /*1a70*/  SHF.L.U32 R10, R12, 0x1f, RZ ;  /* 0x0000001f0c0a7819 */ /* 0x000fe200000006ff */
[----:B------:R-:W-:-:S12]  /*1a80*/  ULEA UR8, UR4, UR5, 0x3 ;  /* 0x0000000504087291 */ /* 0x000fd8000f8e183f */
.L_x_19:
[----:B0-----:R-:W-:-:S04]  /*1a90*/  IMAD.U32 R11, RZ, RZ, UR8 ;  /* 0x00000008ff0b7e24 */ /* 0x001fc8000f8e00ff */
[----:B------:R0:W1:Y:S03]  /*1aa0*/  SYNCS.PHASECHK.TRANS64.TRYWAIT P0, [R11+URZ+0x32000], R10 ;  /* 0x0320000a0b0075a7 */ /* 0x000066000800017f */
[----:B-1----:R-:W-:Y:S05]  /*1ab0*/  @!P0 NANOSLEEP.SYNCS 0x989680 ;  /* 0x009896800000895d */ /* 0x002fea0003900000 */
[----:B------:R-:W1:Y:S02]  /*1ac0*/  @!P0 SYNCS.PHASECHK.TRANS64 P0, [R11+URZ+0x32000], R10 ;  /* 0x0320000a0b0085a7 */ /* 0x000e64000800007f */
[----:B-1----:R-:W-:Y:S05]  /*1ad0*/  @!P0 BRA `(.L_x_19) ;  /* 0xfffffffc00ec8947 */ /* 0x002fea000383ffff */
[----:B------:R-:W-:Y:S01]  /*1ae0*/  ULEA UR8, UR4, UR6, 0xb ;  /* 0x0000000604087291 */ /* 0x000fe2000f8e583f */
[----:B------:R-:W-:Y:S01]  /*1af0*/  WARPGROUP.ARRIVE ;  /* 0x00000000000079c5 */ /* 0x000fe20000000000 */
[----:B------:R-:W-:Y:S02]  /*1b00*/  ULEA UR10, UR4, UR7, 0x9 ;  /* 0x00000007040a7291 */ /* 0x000fe4000f8e483f */
[----:B------:R-:W-:Y:S02]  /*1b10*/  UIADD3 UR16, UR8, 0x200, URZ ;  /* 0x0000020008107890 */ /* 0x000fe4000fffe03f */
[----:B------:R-:W-:Y:S01]  /*1b20*/  UIADD3 UR14, UR8, 0x400, URZ ;  /* 0x00000400080e7890 */ /* 0x000fe2000fffe03f */
[----:B------:R-:W-:Y:S01]  /*1b30*/  UMOV UR9, 0x40000040 ;  /* 0x4000004000097882 */ /* 0x000fe20000000000 */
[----:B------:R-:W-:Y:S01]  /*1b40*/  UMOV UR11, 0x40000040 ;  /* 0x40000040000b7882 */ /* 0x000fe20000000000 */
[----:B------:R-:W-:Y:S02]  /*1b50*/  UMOV UR18, UR10 ;  /* 0x0000000a00127c82 */ /* 0x000fe40008000000 */
[----:B------:R-:W-:Y:S01]  /*1b60*/  HGMMA.64x64x16.F32.BF16 R120, gdesc[UR8].tnspA.tnspB, R120, UP0 ;  /* 0x60e00000087879f0 */ /* 0x000fe2000bf01878 */
[----:B------:R-:W-:Y:S01]  /*1b70*/  UIADD3 UR9, UR8, 0x600, URZ ;  /* 0x0000060008097890 */ /* 0x000fe2000fffe03f */
[----:B------:R-:W-:Y:S01]  /*1b80*/  UMOV UR19, UR11 ;  /* 0x0000000b00137c82 */ /* 0x000fe20008000000 */
[----:B------:R-:W-:-:S02]  /*1b90*/  UMOV UR17, 0x40000040 ;  /* 0x4000004000117882 */ /* 0x000fc40000000000 */
[----:B------:R-:W-:Y:S01]  /*1ba0*/  HGMMA.64x64x16.F32.BF16 R88, gdesc[UR16].tnspA.tnspB, R88, UP0 ;  /* 0x60e00000105879f0 */ /* 0x000fe2000bf01858 */
[----:B------:R-:W-:Y:S01]  /*1bb0*/  UMOV UR18, UR10 ;  /* 0x0000000a00127c82 */ /* 0x000fe20008000000 */
[----:B------:R-:W-:Y:S01]  /*1bc0*/  UMOV UR19, UR11 ;  /* 0x0000000b00137c82 */ /* 0x000fe20008000000 */
[----:B------:R-:W-:Y:S01]  /*1bd0*/  UMOV UR16, UR14 ;  /* 0x0000000e00107c82 */ /* 0x000fe20008000000 */
[----:B------:R-:W-:Y:S01]  /*1be0*/  UMOV UR17, 0x40000040 ;  /* 0x4000004000117882 */ /* 0x000fe20000000000 */
[----:B------:R-:W-:Y:S01]  /*1bf0*/  UIADD3 UR14, UR8, 0x680, URZ ;  /* 0x00000680080e7890 */ /* 0x000fe2000fffe03f */
[----:B------:R-:W-:Y:S01]  /*1c00*/  HGMMA.64x64x16.F32.BF16 R56, gdesc[UR16].tnspA.tnspB, R56, UP0 ;  /* 0x60e00000103879f0 */ /* 0x000fe2000bf01838 */
[----:B------:R-:W-:Y:S01]  /*1c10*/  UMOV UR18, UR10 ;  /* 0x0000000a00127c82 */ /* 0x000fe20008000000 */
[----:B------:R-:W-:Y:S01]  /*1c20*/  UMOV UR19, UR11 ;  /* 0x0000000b00137c82 */ /* 0x000fe20008000000 */
[----:B------:R-:W-:Y:S01]  /*1c30*/  UMOV UR16, UR9 ;  /* 0x0000000900107c82 */ /* 0x000fe20008000000 */
[----:B------:R-:W-:Y:S01]  /*1c40*/  UMOV UR17, 0x40000040 ;  /* 0x4000004000117882 */ /* 0x000fe20000000000 */
[----:B------:R-:W-:Y:S01]  /*1c50*/  UIADD3 UR9, UR8, 0x280, URZ ;  /* 0x0000028008097890 */ /* 0x000fe2000fffe03f */
[----:B------:R-:W-:Y:S01]  /*1c60*/  HGMMA.64x64x16.F32.BF16 R24, gdesc[UR16].tnspA.tnspB, R24, UP0 ;  /* 0x60e00000101879f0 */ /* 0x000fe2000bf01818 */
[----:B------:R-:W-:-:S02]  /*1c70*/  UIADD3 UR16, UR8, 0x80, URZ ;  /* 0x0000008008107890 */ /* 0x000fc4000fffe03f */
[----:B------:R-:W-:Y:S02]  /*1c80*/  UIADD3 UR18, UR10, 0x80, URZ ;  /* 0x000000800a127890 */ /* 0x000fe4000fffe03f */
[----:B------:R-:W-:Y:S01]  /*1c90*/  UIADD3 UR11, UR8, 0x480, URZ ;  /* 0x00000480080b7890 */ /* 0x000fe2000fffe03f */
[----:B------:R-:W-:Y:S01]  /*1ca0*/  UMOV UR17, 0x40000040 ;  /* 0x4000004000117882 */ /* 0x000fe20000000000 */
[----:B------:R-:W-:-:S05]  /*1cb0*/  UMOV UR19, 0x40000040 ;  /* 0x4000004000137882 */ /* 0x000fca0000000000 */
        /* <DEDUP_REMOVED lines=42> */
[----:B------:R-:W-:-:S02]  /*1f60*/  UMOV UR17, 0x40000040 ;  /* 0x4000004000117882 */ /* 0x000fc40000000000 */
[----:B------:R-:W-:Y:S03]  /*1f70*/  HGMMA.64x64x16.F32.BF16 R24, gdesc[UR16].tnspA.tnspB, R24, gsb0 ;  /* 0x60e00000101879f0 */ /* 0x000fe60008001818 */
[----:B------:R-:W-:Y:S02]  /*1f80*/  WARPGROUP.DEPBAR.LE gsb0, 0x1 ;  /* 0x00008000000079c5 */ /* 0x000fe40000010100 */
[----:B------:R-:W-:Y:S05]  /*1f90*/  @!P1 BRA `(.L_x_20) ;  /* 0x0000000000049947 */ /* 0x000fea0003800000 */
[----:B------:R-:W-:Y:S01]  /*1fa0*/  BPT.TRAP 0x1 ;  /* 0x000000040000795c */ /* 0x000fe20000300000 */
.L_x_20:
[----:B------:R-:W-:-:S13]  /*1fb0*/  ISETP.NE.AND P0, PT, R7, RZ, PT ;  /* 0x000000ff0700720c */ /* 0x000fda0003f05270 */
[----:B0-----:R-:W-:-:S05]  /*1fc0*/  @P0 LEA R10, R8, UR5, 0x3 ;  /* 0x00000005080a0c11 */ /* 0x001fca000f8e18ff */
[----:B------:R-:W-:-:S05]  /*1fd0*/  @P0 VIADD R11, R10, 0x32028 ;  /* 0x000320280a0b0836 */ /* 0x000fca0000000000 */
[----:B------:R-:W-:-:S04]  /*1fe0*/  @P0 PRMT R11, R4, 0x654, R11 ;  /* 0x00000654040b0816 */ /* 0x000fc8000000000b */
[----:B------:R0:W-:Y:S01]  /*1ff0*/  @P0 SYNCS.ARRIVE.TRANS64.RED.A1T0 RZ, [R11+URZ], RZ ;  /* 0x000000ff0bff09a7 */ /* 0x0001e2000810043f */
[----:B------:R-:W-:-:S13]  /*2000*/  ISETP.GT.U32.AND P0, PT, R6, 0x1, PT ;  /* 0x000000010600780c */ /* 0x000fda0003f04070 */
[----:B0-----:R-:W-:Y:S05]  /*2010*/  @P0 BRA `(.L_x_21) ;  /* 0x0000000000040947 */ /* 0x001fea0003800000 */
[----:B------:R-:W-:Y:S01]  /*2020*/  BPT.TRAP 0x1 ;  /* 0x000000040000795c */ /* 0x000fe20000300000 */
.L_x_21:
[----:B------:R-:W-:Y:S01]  /*2030*/  UIADD3 UR4, UR4, 0x1, URZ ;  /* 0x0000000104047890 */ /* 0x000fe2000fffe03f */
[C---:B------:R-:W-:Y:S01]  /*2040*/  ISETP.GT.AND P1, PT, R9.reuse, 0x1, PT ;  /* 0x000000010900780c */ /* 0x040fe20003f24270 */
[----:B------:R-:W-:Y:S02]  /*2050*/  VIADD R8, R8, 0x1 ;  /* 0x0000000108087836 */ /* 0x000fe40000000000 */
[----:B------:R-:W-:Y:S01]  /*2060*/  UISETP.NE.AND UP0, UPT, UR4, 0x5, UPT ;  /* 0x000000050400788c */ /* 0x000fe2000bf05270 */
[----:B------:R-:W-:Y:S02]  /*2070*/  VIADD R9, R9, 0xffffffff ;  /* 0xffffffff09097836 */ /* 0x000fe40000000000 */
[C---:B------:R-:W-:Y:S01]  /*2080*/  ISETP.NE.AND P0, PT, R8.reuse, 0x5, PT ;  /* 0x000000050800780c */ /* 0x040fe20003f05270 */
[----:B------:R-:W-:Y:S02]  /*2090*/  USEL UR8, URZ, 0x1, UP0 ;  /* 0x000000013f087887 */ /* 0x000fe40008000000 */
[----:B------:R-:W-:Y:S01]  /*20a0*/  USEL UR4, UR4, URZ, UP0 ;  /* 0x0000003f04047287 */ /* 0x000fe20008000000 */
[----:B------:R-:W-:Y:S01]  /*20b0*/  SEL R8, R8, RZ, P0 ;  /* 0x000000ff08087207 */ /* 0x000fe20000000000 */
[----:B------:R-:W-:-:S02]  /*20c0*/  UPLOP3.LUT UP0, UPT, UPT, UPT, UPT, 0x80, 0x0 ;  /* 0x000000000000789c */ /* 0x000fc40003f0f070 */
[----:B------:R-:W-:Y:S01]  /*20d0*/  LOP3.LUT R12, R12, UR8, RZ, 0x3c, !PT ;  /* 0x000000080c0c7c12 */ /* 0x000fe2000f8e3cff */
[----:B------:R-:W-:Y:S08]  /*20e0*/  @P1 BRA `(.L_x_22) ;  /* 0xfffffff800541947 */ /* 0x000ff0000383ffff */
.L_x_17:
[----:B------:R-:W0:Y:S01]  /*20f0*/  LDC R8, c[0x0][0x294] ;  /* 0x0000a500ff087b82 */ /* 0x000e220000000800 */
[----:B------:R-:W-:Y:S02]  /*2100*/  WARPGROUP.DEPBAR.LE gsb0, 0x0 ;  /* 0x00008000000079c5 */ /* 0x000fe40000010000 */
[----:B0-----:R-:W-:-:S13]  /*2110*/  ISETP.GE.AND P0, PT, R8, 0x1, PT ;  /* 0x000000010800780c */ /* 0x001fda0003f06270 */
[----:B------:R-:W-:Y:S05]  /*2120*/  @!P0 BRA `(.L_x_23) ;  /* 0x00000000006c8947 */ /* 0x000fea0003800000 */
[----:B------:R-:W-:-:S04]  /*2130*/  LOP3.LUT R9, R6, 0x1, RZ, 0xfc, !PT ;  /* 0x0000000106097812 */ /* 0x000fc800078efcff */
[----:B------:R-:W-:-:S13]  /*2140*/  ISETP.NE.AND P0, PT, R9, 0x3, PT ;  /* 0x000000030900780c */ /* 0x000fda0003f05270 */
[----:B------:R-:W-:Y:S05]  /*2150*/  @!P0 BRA `(.L_x_24) ;  /* 0x0000000000048947 */ /* 0x000fea0003800000 */
[----:B------:R-:W-:Y:S01]  /*2160*/  BPT.TRAP 0x1 ;  /* 0x000000040000795c */ /* 0x000fe20000300000 */
.L_x_24:
[----:B------:R-:W-:Y:S01]  /*2170*/  ISETP.NE.AND P0, PT, R7, RZ, PT ;  /* 0x000000ff0700720c */ /* 0x000fe20003f05270 */
[----:B------:R-:W-:Y:S01]  /*2180*/  BSSY B0, `(.L_x_25) ;  /* 0x0000013000007945 */ /* 0x000fe20003800000 */
[----:B------:R-:W-:-:S11]  /*2190*/  ISETP.GT.U32.AND P1, PT, R6, 0x1, PT ;  /* 0x000000010600780c */ /* 0x000fd60003f24070 */
[----:B------:R-:W-:Y:S05]  /*21a0*/  @!P0 BRA `(.L_x_26) ;  /* 0x0000000000408947 */ /* 0x000fea0003800000 */
[----:B------:R-:W-:Y:S01]  /*21b0*/  VIADD R8, R8, 0x3f ;  /* 0x0000003f08087836 */ /* 0x000fe20000000000 */
[----:B------:R-:W0:Y:S04]  /*21c0*/  S2R R10, SR_CgaCtaId ;  /* 0x00000000000a7919 */ /* 0x000e280000008800 */
[----:B------:R-:W-:-:S04]  /*21d0*/  SHF.R.S32.HI R7, RZ, 0x1f, R8 ;  /* 0x0000001fff077819 */ /* 0x000fc80000011408 */
[----:B------:R-:W-:-:S04]  /*21e0*/  LEA.HI R7, R7, R8, RZ, 0x6 ;  /* 0x0000000807077211 */ /* 0x000fc800078f30ff */
[----:B------:R-:W-:-:S04]  /*21f0*/  SHF.R.S32.HI R7, RZ, 0x6, R7 ;  /* 0x00000006ff077819 */ /* 0x000fc80000011407 */
[----:B------:R-:W-:-:S05]  /*2200*/  VIMNMX R6, R7, 0x1, PT ;  /* 0x0000000107067848 */ /* 0x000fca0003fe0100 */
[----:B------:R-:W-:-:S04]  /*2210*/  IMAD.IADD R9, R7, 0x1, -R6 ;  /* 0x0000000107097824 */ /* 0x000fc800078e0a06 */
[----:B------:R-:W-:-:S05]  /*2220*/  IMAD.WIDE.U32 R6, R9, -0x33333333, RZ ;  /* 0xcccccccd09067825 */ /* 0x000fca00078e00ff */
[----:B------:R-:W-:Y:S02]  /*2230*/  SHF.R.U32.HI R6, RZ, 0x2, R7 ;  /* 0x00000002ff067819 */ /* 0x000fe40000011607 */
[----:B------:R-:W-:-:S03]  /*2240*/  MOV R7, 0x400 ;  /* 0x0000040000077802 */ /* 0x000fc60000000f00 */
[----:B------:R-:W-:Y:S01]  /*2250*/  IMAD R6, R6, -0x5, R9 ;  /* 0xfffffffb06067824 */ /* 0x000fe200078e0209 */
[----:B0-----:R-:W-:-:S05]  /*2260*/  LEA R7, R10, R7, 0x18 ;  /* 0x000000070a077211 */ /* 0x001fca00078ec0ff */
[----:B------:R-:W-:-:S04]  /*2270*/  IMAD R6, R6, 0x8, R7 ;  /* 0x0000000806067824 */ /* 0x000fc800078e0207 */
[----:B------:R-:W-:-:S05]  /*2280*/  VIADD R7, R6, 0x32028 ;  /* 0x0003202806077836 */ /* 0x000fca0000000000 */
[----:B------:R-:W-:-:S04]  /*2290*/  PRMT R7, R4, 0x654, R7 ;  /* 0x0000065404077816 */ /* 0x000fc80000000007 */
[----:B------:R0:W-:Y:S03]  /*22a0*/  SYNCS.ARRIVE.TRANS64.RED.A1T0 RZ, [R7+URZ], RZ ;  /* 0x000000ff07ff79a7 */ /* 0x0001e6000810043f */
.L_x_26:
[----:B------:R-:W-:Y:S05]  /*22b0*/  BSYNC B0 ;  /* 0x0000000000007941 */ /* 0x000fea0003800000 */
.L_x_25:
[----:B------:R-:W-:Y:S05]  /*22c0*/  @P1 BRA `(.L_x_23) ;  /* 0x0000000000041947 */ /* 0x000fea0003800000 */
[----:B------:R-:W-:Y:S01]  /*22d0*/  BPT.TRAP 0x1 ;  /* 0x000000040000795c */ /* 0x000fe20000300000 */
.L_x_23:
[----:B------:R-:W0:Y:S01]  /*22e0*/  S2R R4, SR_TID.X ;  /* 0x0000000000047919 */ /* 0x000e220000002100 */
[----:B------:R-:W1:Y:S01]  /*22f0*/  LDC.64 R8, c[0x0][0x280] ;  /* 0x0000a000ff087b82 */ /* 0x000e620000000a00 */
[----:B------:R-:W4:Y:S07]  /*2300*/  S2R R17, SR_CTAID.X ;  /* 0x0000000000117919 */ /* 0x000f2e0000002500 */
[----:B------:R-:W1:Y:S01]  /*2310*/  LDC.64 R14, c[0x0][0x658] ;  /* 0x00019600ff0e7b82 */ /* 0x000e620000000a00 */
[----:B0-----:R-:W-:-:S04]  /*2320*/  SHF.R.S32.HI R7, RZ, 0x1f, R4 ;  /* 0x0000001fff077819 */ /* 0x001fc80000011404 */
[----:B------:R-:W-:-:S04]  /*2330*/  LEA.HI R7, R7, R4, RZ, 0x7 ;  /* 0x0000000407077211 */ /* 0x000fc800078f38ff */
[----:B------:R-:W-:-:S05]  /*2340*/  LOP3.LUT R7, R7, 0xffffff80, RZ, 0xc0, !PT ;  /* 0xffffff8007077812 */ /* 0x000fca00078ec0ff */
[----:B------:R-:W-:-:S05]  /*2350*/  IMAD.IADD R13, R4, 0x1, -R7 ;  /* 0x00000001040d7824 */ /* 0x000fca00078e0a07 */
[----:B------:R-:W-:-:S04]  /*2360*/  SHF.R.S32.HI R6, RZ, 0x1f, R13 ;  /* 0x0000001fff067819 */ /* 0x000fc8000001140d */
[CC--:B------:R-:W-:Y:S02]  /*2370*/  LEA.HI R4, R6.reuse, R13.reuse, RZ, 0x2 ;  /* 0x0000000d06047211 */ /* 0x0c0fe400078f10ff */
[----:B------:R-:W-:Y:S02]  /*2380*/  LEA.HI R23, R6, R13, RZ, 0x5 ;  /* 0x0000000d06177211 */ /* 0x000fe400078f28ff */
[--C-:B------:R-:W-:Y:S02]  /*2390*/  SHF.R.S32.HI R10, RZ, 0x2, R4.reuse ;  /* 0x00000002ff0a7819 */ /* 0x100fe40000011404 */
[----:B------:R-:W-:Y:S02]  /*23a0*/  SHF.R.S32.HI R7, RZ, 0x1f, R4 ;  /* 0x0000001fff077819 */ /* 0x000fe40000011404 */
[----:B------:R-:W-:Y:S02]  /*23b0*/  LOP3.LUT R22, R4, 0xfffffffc, RZ, 0xc0, !PT ;  /* 0xfffffffc04167812 */ /* 0x000fe400078ec0ff */
[----:B------:R-:W-:-:S02]  /*23c0*/  LEA.HI R7, R7, R10, RZ, 0x3 ;  /* 0x0000000a07077211 */ /* 0x000fc400078f18ff */
[----:B------:R-:W-:Y:S01]  /*23d0*/  SHF.R.S32.HI R23, RZ, 0x5, R23 ;  /* 0x00000005ff177819 */ /* 0x000fe20000011417 */
[----:B------:R-:W-:Y:S01]  /*23e0*/  IMAD.IADD R22, R13, 0x1, -R22 ;  /* 0x000000010d167824 */ /* 0x000fe200078e0a16 */
[----:B------:R-:W-:-:S03]  /*23f0*/  LOP3.LUT R7, R7, 0xfffffff8, RZ, 0xc0, !PT ;  /* 0xfffffff807077812 */ /* 0x000fc600078ec0ff */
[----:B------:R-:W-:Y:S02]  /*2400*/  IMAD.SHL.U32 R12, R22, 0x2, RZ ;  /* 0x00000002160c7824 */ /* 0x000fe400078e00ff */
[----:B------:R-:W-:Y:S02]  /*2410*/  IMAD.IADD R10, R10, 0x1, -R7 ;  /* 0x000000010a0a7824 */ /* 0x000fe400078e0a07 */
[----:B----4-:R-:W-:Y:S01]  /*2420*/  IMAD.SHL.U32 R7, R17, 0x100, RZ ;  /* 0x0000010011077824 */ /* 0x010fe200078e00ff */
[----:B------:R-:W-:Y:S02]  /*2430*/  SHF.R.S32.HI R13, RZ, 0x1f, R12 ;  /* 0x0000001fff0d7819 */ /* 0x000fe4000001140c */
[--C-:B------:R-:W-:Y:S02]  /*2440*/  SHF.R.S32.HI R11, RZ, 0x1f, R10.reuse ;  /* 0x0000001fff0b7819 */ /* 0x100fe4000001140a */
[----:B-1----:R-:W-:Y:S01]  /*2450*/  ISETP.GE.AND P0, PT, R7, R8, PT ;  /* 0x000000080700720c */ /* 0x002fe20003f06270 */
[----:B------:R-:W-:-:S04]  /*2460*/  IMAD.WIDE R164, R23, 0x10, R10 ;  /* 0x0000001017a47825 */ /* 0x000fc800078e020a */
[----:B------:R-:W-:-:S08]  /*2470*/  IMAD.WIDE R164, R17, 0x100, R164 ;  /* 0x0000010011a47825 */ /* 0x000fd000078e02a4 */
[----:B------:R-:W-:Y:S05]  /*2480*/  @P0 EXIT ;  /* 0x000000000000094d */ /* 0x000fea0003800000 */
[----:B------:R-:W-:Y:S01]  /*2490*/  ULDC UR4, c[0x0][0x288] ;  /* 0x0000a20000047ab9 */ /* 0x000fe20000000800 */
[----:B------:R-:W-:Y:S01]  /*24a0*/  IMAD.SHL.U32 R4, R16, 0x40, RZ ;  /* 0x0000004010047824 */ /* 0x000fe200078e00ff */
[----:B------:R-:W-:Y:S01]  /*24b0*/  ISETP.GE.AND P0, PT, R5, UR4, PT ;  /* 0x0000000405007c0c */ /* 0x000fe2000bf06270 */
[-C--:B------:R-:W-:Y:S01]  /*24c0*/  IMAD.WIDE.U32 R18, R164, R14.reuse, R12 ;  /* 0x0000000ea4127225 */ /* 0x080fe200078e000c */
[----:B------:R-:W-:Y:S01]  /*24d0*/  SHF.R.S32.HI R17, RZ, 0x1f, R5 ;  /* 0x0000001fff117819 */ /* 0x000fe20000011405 */
[----:B------:R-:W-:Y:S01]  /*24e0*/  ULDC.64 UR4, c[0x0][0x660] ;  /* 0x0001980000047ab9 */ /* 0x000fe20000000a00 */
[C---:B------:R-:W-:Y:S01]  /*24f0*/  ISETP.GE.OR P0, PT, R4.reuse, R9, P0 ;  /* 0x000000090400720c */ /* 0x040fe20000706670 */
[----:B------:R-:W-:Y:S01]  /*2500*/  IMAD R16, R165, R14, RZ ;  /* 0x0000000ea5107224 */ /* 0x000fe200078e02ff */
[----:B------:R-:W-:Y:S02]  /*2510*/  SHF.R.S32.HI R6, RZ, 0x1f, R4 ;  /* 0x0000001fff067819 */ /* 0x000fe40000011404 */
[----:B------:R-:W-:Y:S01]  /*2520*/  IADD3 R20, P1, R4, R18, RZ ;  /* 0x0000001204147210 */ /* 0x000fe20007f3e0ff */
[----:B------:R-:W-:-:S02]  /*2530*/  IMAD R21, R164, R15, R16 ;  /* 0x0000000fa4157224 */ /* 0x000fc400078e0210 */
[----:B------:R-:W-:-:S03]  /*2540*/  IMAD R16, R17, UR4, RZ ;  /* 0x0000000411107c24 */ /* 0x000fc6000f8e02ff */
[----:B------:R-:W-:-:S03]  /*2550*/  IADD3.X R21, R6, R19, R21, P1, !PT ;  /* 0x0000001306157210 */ /* 0x000fc60000ffe415 */
[----:B------:R-:W-:Y:S05]  /*2560*/  @P0 EXIT ;  /* 0x000000000000094d */ /* 0x000fea0003800000 */
[----:B------:R-:W-:Y:S01]  /*2570*/  ULDC UR6, c[0x0][0x28c] ;  /* 0x0000a30000067ab9 */ /* 0x000fe20000000800 */
[----:B------:R-:W-:Y:S01]  /*2580*/  SHF.R.S32.HI R18, RZ, 0x1f, R3 ;  /* 0x0000001fff127819 */ /* 0x000fe20000011403 */
[C---:B------:R-:W-:Y:S01]  /*2590*/  IMAD R19, R5.reuse, UR5, R16 ;  /* 0x0000000505137c24 */ /* 0x040fe2000f8e0210 */
[----:B------:R-:W-:Y:S01]  /*25a0*/  ISETP.GE.AND P0, PT, R152, UR6, PT ;  /* 0x0000000698007c0c */ /* 0x000fe2000bf06270 */
[----:B------:R-:W-:Y:S01]  /*25b0*/  ULDC UR6, c[0x0][0x290] ;  /* 0x0000a40000067ab9 */ /* 0x000fe20000000800 */
[----:B------:R-:W-:Y:S01]  /*25c0*/  IMAD.WIDE.U32 R20, R5, UR4, R20 ;  /* 0x0000000405147c25 */ /* 0x000fe2000f8e0014 */
[----:B------:R-:W-:Y:S01]  /*25d0*/  ULDC.64 UR4, c[0x0][0x670] ;  /* 0x00019c0000047ab9 */ /* 0x000fe20000000a00 */
[----:B------:R-:W-:Y:S02]  /*25e0*/  ISETP.GE.OR P0, PT, R3, UR6, P0 ;  /* 0x0000000603007c0c */ /* 0x000fe40008706670 */
[----:B------:R-:W-:Y:S02]  /*25f0*/  IMAD.IADD R21, R21, 0x1, R19 ;  /* 0x0000000115157824 */ /* 0x000fe400078e0213 */
[----:B------:R-:W-:-:S02]  /*2600*/  IMAD R16, R18, UR4, RZ ;  /* 0x0000000412107c24 */ /* 0x000fc4000f8e02ff */
[----:B------:R-:W-:-:S04]  /*2610*/  IMAD.WIDE.U32 R20, R3, UR4, R20 ;  /* 0x0000000403147c25 */ /* 0x000fc8000f8e0014 */
[----:B------:R-:W-:Y:S02]  /*2620*/  IMAD R19, R3, UR5, R16 ;  /* 0x0000000503137c24 */ /* 0x000fe4000f8e0210 */
[----:B------:R-:W-:Y:S01]  /*2630*/  IMAD R7, R23, -0x10, -R7 ;  /* 0xfffffff017077824 */ /* 0x000fe200078e0a07 */
[----:B------:R-:W-:Y:S06]  /*2640*/  @P0 EXIT ;  /* 0x000000000000094d */ /* 0x000fec0003800000 */
[----:B---3-5:R-:W-:Y:S01]  /*2650*/  FSETP.NEU.AND P1, PT, R2, RZ, PT ;  /* 0x000000ff0200720b */ /* 0x028fe20003f2d000 */
[----:B------:R-:W-:Y:S01]  /*2660*/  IMAD R9, R22, -0x2, R9 ;  /* 0xfffffffe16097824 */ /* 0x000fe200078e0209 */
[----:B------:R-:W-:Y:S01]  /*2670*/  SHF.R.S32.HI R153, RZ, 0x1f, R152 ;  /* 0x0000001fff997819 */ /* 0x000fe20000011498 */
[----:B------:R-:W-:Y:S01]  /*2680*/  ULDC.64 UR4, c[0x0][0x668] ;  /* 0x00019a0000047ab9 */ /* 0x000fe20000000a00 */
[----:B------:R-:W-:Y:S01]  /*2690*/  IADD3 R7, R7, R8, -R10 ;  /* 0x0000000807077210 */ /* 0x000fe20007ffe80a */
[----:B------:R-:W-:Y:S01]  /*26a0*/  IMAD.IADD R8, R9, 0x1, -R4 ;  /* 0x0000000109087824 */ /* 0x000fe200078e0a04 */
[----:B------:R-:W-:Y:S01]  /*26b0*/  ULDC.64 UR6, c[0x0][0x640] ;  /* 0x0001900000067ab9 */ /* 0x000fe20000000a00 */
[----:B------:R-:W-:Y:S02]  /*26c0*/  IMAD.IADD R21, R21, 0x1, R19 ;  /* 0x0000000115157824 */ /* 0x000fe400078e0213 */
[C---:B------:R-:W-:Y:S01]  /*26d0*/  IMAD R9, R153.reuse, UR4, RZ ;  /* 0x0000000499097c24 */ /* 0x040fe2000f8e02ff */
[----:B------:R-:W-:Y:S01]  /*26e0*/  ISETP.GT.AND P4, PT, R8, RZ, PT ;  /* 0x000000ff0800720c */ /* 0x000fe20003f84270 */
[----:B------:R-:W-:-:S02]  /*26f0*/  IMAD R153, R153, UR6, RZ ;  /* 0x0000000699997c24 */ /* 0x000fc4000f8e02ff */
[C---:B------:R-:W-:Y:S01]  /*2700*/  IMAD R155, R152.reuse, UR5, R9 ;  /* 0x00000005989b7c24 */ /* 0x040fe2000f8e0209 */
[----:B------:R-:W-:Y:S01]  /*2710*/  ISETP.GT.AND P0, PT, R7, RZ, P4 ;  /* 0x000000ff0700720c */ /* 0x000fe20002704270 */
[----:B------:R-:W-:Y:S01]  /*2720*/  IMAD.WIDE.U32 R10, R152, UR4, R20 ;  /* 0x00000004980a7c25 */ /* 0x000fe2000f8e0014 */
[----:B------:R-:W-:-:S03]  /*2730*/  SHF.L.U64.HI R9, R14, 0x3, R15 ;  /* 0x000000030e097819 */ /* 0x000fc6000001020f */
[----:B------:R-:W-:Y:S02]  /*2740*/  IMAD R153, R152, UR7, R153 ;  /* 0x0000000798997c24 */ /* 0x000fe4000f8e0299 */
[----:B------:R-:W-:Y:S02]  /*2750*/  IMAD.SHL.U32 R156, R14, 0x8, RZ ;  /* 0x000000080e9c7824 */ /* 0x000fe400078e00ff */
[----:B------:R-:W-:Y:S01]  /*2760*/  IMAD.IADD R155, R11, 0x1, R155 ;  /* 0x000000010b9b7824 */ /* 0x000fe200078e029b */
[----:B------:R-:W-:Y:S06]  /*2770*/  @!P1 BRA `(.L_x_27) ;  /* 0x00000074007c9947 */ /* 0x000fec0003800000 */
[----:B------:R-:W-:Y:S01]  /*2780*/  IADD3 R16, P1, R4, R12, RZ ;  /* 0x0000000c04107210 */ /* 0x000fe20007f3e0ff */
[----:B------:R-:W-:Y:S01]  /*2790*/  ULDC.64 UR8, c[0x0][0x638] ;  /* 0x00018e0000087ab9 */ /* 0x000fe20000000a00 */
[----:B------:R-:W-:Y:S01]  /*27a0*/  ULDC.64 UR10, c[0x0][0x648] ;  /* 0x00019200000a7ab9 */ /* 0x000fe20000000a00 */
[----:B------:R-:W-:Y:S01]  /*27b0*/  IMAD R20, R17, UR8, RZ ;  /* 0x0000000811147c24 */ /* 0x000fe2000f8e02ff */
[----:B------:R-:W-:Y:S01]  /*27c0*/  ULDC.64 UR4, c[0x0][0x630] ;  /* 0x00018c0000047ab9 */ /* 0x000fe20000000a00 */
[----:B------:R-:W-:Y:S01]  /*27d0*/  IMAD.X R17, R6, 0x1, R13, P1 ;  /* 0x0000000106117824 */ /* 0x000fe200008e060d */
[----:B------:R-:W-:Y:S01]  /*27e0*/  ULDC.64 UR14, c[0x0][0x628] ;  /* 0x00018a00000e7ab9 */ /* 0x000fe20000000a00 */
[C---:B------:R-:W-:Y:S02]  /*27f0*/  IMAD R11, R5.reuse, UR9, R20 ;  /* 0x00000009050b7c24 */ /* 0x040fe4000f8e0214 */
[----:B------:R-:W-:-:S04]  /*2800*/  IMAD.WIDE.U32 R16, R5, UR8, R16 ;  /* 0x0000000805107c25 */ /* 0x000fc8000f8e0010 */
[----:B------:R-:W-:Y:S02]  /*2810*/  IMAD R18, R18, UR10, RZ ;  /* 0x0000000a12127c24 */ /* 0x000fe4000f8e02ff */
[----:B------:R-:W-:Y:S02]  /*2820*/  IMAD.IADD R17, R17, 0x1, R11 ;  /* 0x0000000111117824 */ /* 0x000fe400078e020b */
[C---:B------:R-:W-:Y:S02]  /*2830*/  IMAD R157, R3.reuse, UR11, R18 ;  /* 0x0000000b039d7c24 */ /* 0x040fe4000f8e0212 */
[----:B------:R-:W-:-:S04]  /*2840*/  IMAD.WIDE.U32 R16, R3, UR10, R16 ;  /* 0x0000000a03107c25 */ /* 0x000fc8000f8e0010 */
[----:B------:R-:W-:Y:S02]  /*2850*/  IMAD.IADD R17, R17, 0x1, R157 ;  /* 0x0000000111117824 */ /* 0x000fe400078e029d */
[----:B------:R-:W-:Y:S02]  /*2860*/  IMAD R21, R165, UR4, RZ ;  /* 0x00000004a5157c24 */ /* 0x000fe4000f8e02ff */
[----:B------:R-:W-:-:S04]  /*2870*/  IMAD.WIDE.U32 R16, R152, UR6, R16 ;  /* 0x0000000698107c25 */ /* 0x000fc8000f8e0010 */
[----:B------:R-:W-:Y:S02]  /*2880*/  IMAD.IADD R19, R153, 0x1, R17 ;  /* 0x0000000199137824 */ /* 0x000fe400078e0211 */
[----:B------:R-:W-:Y:S02]  /*2890*/  IMAD.MOV.U32 R18, RZ, RZ, R16 ;  /* 0x000000ffff127224 */ /* 0x000fe400078e0010 */
[C---:B------:R-:W-:Y:S02]  /*28a0*/  IMAD R158, R164.reuse, UR5, R21 ;  /* 0x00000005a49e7c24 */ /* 0x040fe4000f8e0215 */
[----:B------:R-:W-:-:S04]  /*28b0*/  IMAD.WIDE.U32 R22, R164, UR4, R18 ;  /* 0x00000004a4167c25 */ /* 0x000fc8000f8e0012 */
[----:B------:R-:W-:Y:S01]  /*28c0*/  IMAD.IADD R21, R23, 0x1, R158 ;  /* 0x0000000117157824 */ /* 0x000fe200078e029e */
[----:B------:R-:W-:-:S04]  /*28d0*/  LEA R20, P1, R22, UR14, 0x1 ;  /* 0x0000000e16147c11 */ /* 0x000fc8000f8208ff */
[----:B------:R-:W-:-:S05]  /*28e0*/  LEA.HI.X R21, R22, UR15, R21, 0x1, P1 ;  /* 0x0000000f16157c11 */ /* 0x000fca00088f0c15 */
[----:B------:R-:W3:Y:S01]  /*28f0*/  @P0 LDG.E.LTC128B.U16 R159, desc[UR12][R20.64] ;  /* 0x0000000c149f0981 */ /* 0x000ee2000c1e1520 */
[----:B------:R-:W-:Y:S01]  /*2900*/  IMAD.WIDE.U32 R22, R152, UR6, RZ ;  /* 0x0000000698167c25 */ /* 0x000fe2000f8e00ff */
[----:B------:R-:W-:Y:S01]  /*2910*/  ULDC.64 UR6, c[0x0][0x650] ;  /* 0x0001940000067ab9 */ /* 0x000fe20000000a00 */
[----:B------:R-:W-:Y:S01]  /*2920*/  ISETP.GT.AND P6, PT, R8, 0x1, PT ;  /* 0x000000010800780c */ /* 0x000fe20003fc4270 */
[----:B------:R-:W-:Y:S01]  /*2930*/  BSSY B0, `(.L_x_28) ;  /* 0x0000019000007945 */ /* 0x000fe20003800000 */
[----:B------:R-:W-:Y:S01]  /*2940*/  IMAD.IADD R153, R23, 0x1, R153 ;  /* 0x0000000117997824 */ /* 0x000fe200078e0299 */
[----:B------:R-:W-:Y:S01]  /*2950*/  LEA R154, P1, R10, UR6, 0x1 ;  /* 0x000000060a9a7c11 */ /* 0x000fe2000f8208ff */
[----:B------:R-:W-:-:S03]  /*2960*/  IMAD.MOV.U32 R152, RZ, RZ, R22 ;  /* 0x000000ffff987224 */ /* 0x000fc600078e0016 */
[----:B------:R-:W-:Y:S01]  /*2970*/  LEA.HI.X R155, R10, UR7, R155, 0x1, P1 ;  /* 0x000000070a9b7c11 */ /* 0x000fe200088f0c9b */
[----:B------:R-:W-:Y:S01]  /*2980*/  IMAD.WIDE.U32 R160, R164, UR4, R152 ;  /* 0x00000004a4a07c25 */ /* 0x000fe2000f8e0098 */
[----:B------:R-:W-:-:S03]  /*2990*/  ISETP.GT.AND P1, PT, R7, RZ, P6 ;  /* 0x000000ff0700720c */ /* 0x000fc60003724270 */
[----:B------:R-:W-:Y:S02]  /*29a0*/  IMAD.IADD R161, R158, 0x1, R161 ;  /* 0x000000019ea17824 */ /* 0x000fe400078e02a1 */
[----:B------:R-:W-:-:S04]  /*29b0*/  IMAD.WIDE.U32 R160, R3, UR10, R160 ;  /* 0x0000000a03a07c25 */ /* 0x000fc8000f8e00a0 */
[----:B------:R-:W-:Y:S02]  /*29c0*/  IMAD.IADD R161, R157, 0x1, R161 ;  /* 0x000000019da17824 */ /* 0x000fe400078e02a1 */
[----:B------:R-:W-:-:S04]  /*29d0*/  IMAD.WIDE.U32 R160, R5, UR8, R160 ;  /* 0x0000000805a07c25 */ /* 0x000fc8000f8e00a0 */
[----:B------:R-:W-:Y:S01]  /*29e0*/  IMAD.IADD R161, R11, 0x1, R161 ;  /* 0x000000010ba17824 */ /* 0x000fe200078e02a1 */
[----:B------:R-:W-:-:S04]  /*29f0*/  IADD3 R160, P2, P3, R4, R160, R12 ;  /* 0x000000a004a07210 */ /* 0x000fc80007b5e00c */
[----:B------:R-:W-:Y:S02]  /*2a00*/  IADD3.X R161, R6, R161, R13, P2, P3 ;  /* 0x000000a106a17210 */ /* 0x000fe400017e640d */
[----:B------:R-:W-:-:S04]  /*2a10*/  LEA R166, P2, R160, UR14, 0x1 ;  /* 0x0000000ea0a67c11 */ /* 0x000fc8000f8408ff */
[----:B------:R-:W-:Y:S01]  /*2a20*/  LEA.HI.X R167, R160, UR15, R161, 0x1, P2 ;  /* 0x0000000fa0a77c11 */ /* 0x000fe200090f0ca1 */
[----:B---3--:R-:W-:-:S04]  /*2a30*/  IMAD.U32 R163, R159, 0x10000, RZ ;  /* 0x000100009fa37824 */ /* 0x008fc800078e00ff */
[----:B------:R-:W-:-:S04]  /*2a40*/  FMUL R163, R163, R2 ;  /* 0x00000002a3a37220 */ /* 0x000fc80000400000 */
[C---:B--2---:R-:W-:Y:S01]  /*2a50*/  FFMA R162, R120.reuse, R0, R163 ;  /* 0x0000000078a27223 */ /* 0x044fe200000000a3 */
[----:B------:R-:W-:-:S04]  /*2a60*/  LOP3.LUT R120, R120, 0xfffffffd, RZ, 0xc0, !PT ;  /* 0xfffffffd78787812 */ /* 0x000fc800078ec0ff */
[----:B------:R-:W-:Y:S02]  /*2a70*/  F2FP.BF16.F32.PACK_AB R162, RZ, R162 ;  /* 0x000000a2ffa2723e */ /* 0x000fe400000010ff */
[----:B------:R-:W-:-:S03]  /*2a80*/  @P6 LOP3.LUT R120, R120, 0x2, RZ, 0xfc, !PT ;  /* 0x0000000278786812 */ /* 0x000fc600078efcff */
[----:B------:R0:W-:Y:S01]  /*2a90*/  @P0 STG.E.U16 desc[UR12][R154.64], R162 ;  /* 0x000000a29a000986 */ /* 0x0001e2000c10150c */
[----:B------:R-:W-:Y:S05]  /*2aa0*/  @!P1 BRA `(.L_x_29) ;  /* 0x0000000000049947 */ /* 0x000fea0003800000 */
[----:B------:R1:W5:Y:S02]  /*2ab0*/  LDG.E.LTC128B.U16 R159, desc[UR12][R166.64+0x2] ;  /* 0x0000020ca69f7981 */ /* 0x000364000c1e1520 */
.L_x_29:
[----:B------:R-:W-:Y:S05]  /*2ac0*/  BSYNC B0 ;  /* 0x0000000000007941 */ /* 0x000fea0003800000 */
.L_x_28:
[----:B------:R-:W-:Y:S01]  /*2ad0*/  USHF.L.U32 UR6, UR4, 0x3, URZ ;  /* 0x0000000304067899 */ /* 0x000fe2000800063f */
[----:B-----5:R-:W-:Y:S01]  /*2ae0*/  IMAD.U32 R17, R159, 0x10000, RZ ;  /* 0x000100009f117824 */ /* 0x020fe200078e00ff */
[----:B------:R-:W-:Y:S01]  /*2af0*/  USHF.L.U64.HI UR7, UR4, 0x3, UR5 ;  /* 0x0000000304077899 */ /* 0x000fe20008010205 */
[----:B------:R-:W-:Y:S02]  /*2b00*/  ISETP.GT.AND P0, PT, R7, 0x8, P4 ;  /* 0x000000080700780c */ /* 0x000fe40002704270 */
[----:B------:R-:W-:Y:S01]  /*2b10*/  FMUL R10, R17, R2 ;  /* 0x00000002110a7220 */ /* 0x000fe20000400000 */
[----:B------:R-:W-:Y:S02]  /*2b20*/  IMAD.U32 R160, RZ, RZ, UR6 ;  /* 0x00000006ffa07e24 */ /* 0x000fe4000f8e00ff */
[----:B------:R-:W-:Y:S02]  /*2b30*/  IMAD.U32 R161, RZ, RZ, UR7 ;  /* 0x00000007ffa17e24 */ /* 0x000fe4000f8e00ff */
[----:B------:R-:W-:Y:S01]  /*2b40*/  FFMA R10, R121, R0, R10 ;  /* 0x00000000790a7223 */ /* 0x000fe2000000000a */
[----:B------:R-:W-:-:S04]  /*2b50*/  IMAD.WIDE.U32 R160, R164, UR4, R160 ;  /* 0x00000004a4a07c25 */ /* 0x000fc8000f8e00a0 */
[----:B------:R-:W-:Y:S01]  /*2b60*/  F2FP.BF16.F32.PACK_AB R10, RZ, R10 ;  /* 0x0000000aff0a723e */ /* 0x000fe200000010ff */
[----:B------:R-:W-:Y:S01]  /*2b70*/  IMAD.IADD R23, R158, 0x1, R161 ;  /* 0x000000019e177824 */ /* 0x000fe200078e02a1 */
[----:B------:R-:W-:-:S05]  /*2b80*/  IADD3 R17, P2, R16, R160, RZ ;  /* 0x000000a010117210 */ /* 0x000fca0007f5e0ff */
[----:B------:R-:W-:Y:S01]  /*2b90*/  IMAD.X R18, R23, 0x1, R19, P2 ;  /* 0x0000000117127824 */ /* 0x000fe200010e0613 */
[----:B------:R-:W-:Y:S01]  /*2ba0*/  LEA R16, P2, R17, UR14, 0x1 ;  /* 0x0000000e11107c11 */ /* 0x000fe2000f8408ff */
[----:B------:R-:W-:-:S03]  /*2bb0*/  @P1 IMAD.MOV.U32 R19, RZ, RZ, R155 ;  /* 0x000000ffff131224 */ /* 0x000fc600078e009b */
[----:B------:R-:W-:Y:S01]  /*2bc0*/  LEA.HI.X R17, R17, UR15, R18, 0x1, P2 ;  /* 0x0000000f11117c11 */ /* 0x000fe200090f0c12 */
[----:B------:R-:W-:-:S05]  /*2bd0*/  @P1 IMAD.MOV.U32 R18, RZ, RZ, R154 ;  /* 0x000000ffff121224 */ /* 0x000fca00078e009a */
[----:B------:R2:W-:Y:S04]  /*2be0*/  @P1 STG.E.U16 desc[UR12][R18.64+0x2], R10 ;  /* 0x0000020a12001986 */ /* 0x0005e8000c10150c */
[----:B------:R-:W3:Y:S01]  /*2bf0*/  @P0 LDG.E.LTC128B.U16 R159, desc[UR12][R16.64] ;  /* 0x0000000c109f0981 */ /* 0x000ee2000c1e1520 */
[----:B------:R-:W-:Y:S01]  /*2c00*/  IADD3 R22, P1, R22, R160, RZ ;  /* 0x000000a016167210 */ /* 0x000fe20007f3e0ff */
[----:B------:R-:W-:Y:S01]  /*2c10*/  BSSY B0, `(.L_x_30) ;  /* 0x0000015000007945 */ /* 0x000fe20003800000 */
[----:B------:R-:W-:-:S03]  /*2c20*/  SHF.L.U64.HI R9, R156, 0x1, R9 ;  /* 0x000000019c097819 */ /* 0x000fc60000010209 */
[----:B------:R-:W-:Y:S02]  /*2c30*/  IMAD.X R23, R23, 0x1, R153, P1 ;  /* 0x0000000117177824 */ /* 0x000fe400008e0699 */
[----:B------:R-:W-:-:S04]  /*2c40*/  IMAD.WIDE.U32 R22, R3, UR10, R22 ;  /* 0x0000000a03167c25 */ /* 0x000fc8000f8e0016 */
[----:B------:R-:W-:Y:S02]  /*2c50*/  IMAD.IADD R23, R157, 0x1, R23 ;  /* 0x000000019d177824 */ /* 0x000fe400078e0217 */
[----:B------:R-:W-:-:S04]  /*2c60*/  IMAD.WIDE.U32 R22, R5, UR8, R22 ;  /* 0x0000000805167c25 */ /* 0x000fc8000f8e0016 */
[----:B------:R-:W-:Y:S01]  /*2c70*/  IMAD.IADD R11, R11, 0x1, R23 ;  /* 0x000000010b0b7824 */ /* 0x000fe200078e0217 */
[----:B------:R-:W-:-:S04]  /*2c80*/  IADD3 R4, P1, P2, R4, R22, R12 ;  /* 0x0000001604047210 */ /* 0x000fc80007a3e00c */
[----:B------:R-:W-:Y:S02]  /*2c90*/  IADD3.X R13, R6, R11, R13, P1, P2 ;  /* 0x0000000b060d7210 */ /* 0x000fe40000fe440d */
[----:B------:R-:W-:Y:S02]  /*2ca0*/  LEA R156, P2, R156, R154, 0x1 ;  /* 0x0000009a9c9c7211 */ /* 0x000fe400078408ff */
[----:B------:R-:W-:Y:S02]  /*2cb0*/  ISETP.GT.AND P1, PT, R7, 0x8, P6 ;  /* 0x000000080700780c */ /* 0x000fe40003724270 */
[----:B--2---:R-:W-:Y:S01]  /*2cc0*/  LEA R10, P3, R4, UR14, 0x1 ;  /* 0x0000000e040a7c11 */ /* 0x004fe2000f8608ff */
[----:B------:R-:W-:-:S03]  /*2cd0*/  IMAD.X R157, R9, 0x1, R155, P2 ;  /* 0x00000001099d7824 */ /* 0x000fc600010e069b */
[----:B------:R-:W-:Y:S01]  /*2ce0*/  LEA.HI.X R11, R4, UR15, R13, 0x1, P3 ;  /* 0x0000000f040b7c11 */ /* 0x000fe200098f0c0d */
[----:B---3--:R-:W-:-:S04]  /*2cf0*/  IMAD.U32 R3, R159, 0x10000, RZ ;  /* 0x000100009f037824 */ /* 0x008fc800078e00ff */
[----:B------:R-:W-:-:S04]  /*2d00*/  FMUL R3, R3, R2 ;  /* 0x0000000203037220 */ /* 0x000fc80000400000 */
[----:B------:R-:W-:-:S05]  /*2d10*/  FFMA R3, R122, R0, R3 ;  /* 0x000000007a037223 */ /* 0x000fca0000000003 */
[----:B------:R-:W-:-:S05]  /*2d20*/  F2FP.BF16.F32.PACK_AB R3, RZ, R3 ;  /* 0x00000003ff03723e */ /* 0x000fca00000010ff */
[----:B------:R2:W-:Y:S01]  /*2d30*/  @P0 STG.E.U16 desc[UR12][R156.64], R3 ;  /* 0x000000039c000986 */ /* 0x0005e2000c10150c */
[----:B------:R-:W-:Y:S05]  /*2d40*/  @!P1 BRA `(.L_x_31) ;  /* 0x0000000000049947 */ /* 0x000fea0003800000 */
[----:B------:R3:W5:Y:S02]  /*2d50*/  LDG.E.LTC128B.U16 R159, desc[UR12][R10.64+0x2] ;  /* 0x0000020c0a9f7981 */ /* 0x000764000c1e1520 */
.L_x_31:
[----:B------:R-:W-:Y:S05]  /*2d60*/  BSYNC B0 ;  /* 0x0000000000007941 */ /* 0x000fea0003800000 */
.L_x_30:
[----:B--2--5:R-:W-:Y:S01]  /*2d70*/  IMAD.U32 R3, R159, 0x10000, RZ ;  /* 0x000100009f037824 */ /* 0x024fe200078e00ff */
[----:B------:R-:W-:Y:S01]  /*2d80*/  ISETP.GT.AND P3, PT, R8, 0x8, PT ;  /* 0x000000080800780c */ /* 0x000fe20003f64270 */
[----:B------:R-:W-:Y:S01]  /*2d90*/  @P1 IMAD.MOV.U32 R5, RZ, RZ, R157 ;  /* 0x000000ffff051224 */ /* 0x000fe200078e009d */
[----:B------:R-:W-:Y:S01]  /*2da0*/  LOP3.LUT R120, R120, 0xfffffffb, RZ, 0xc0, !PT ;  /* 0xfffffffb78787812 */ /* 0x000fe200078ec0ff */
[----:B------:R-:W-:Y:S01]  /*2db0*/  FMUL R4, R3, R2 ;  /* 0x0000000203047220 */ /* 0x000fe20000400000 */
[----:B------:R-:W-:Y:S01]  /*2dc0*/  ISETP.GT.AND P0, PT, R7, RZ, P3 ;  /* 0x000000ff0700720c */ /* 0x000fe20001f04270 */
[----:B------:R-:W-:Y:S02]  /*2dd0*/  BSSY B0, `(.L_x_32) ;  /* 0x0000009000007945 */ /* 0x000fe40003800000 */
[----:B------:R-:W-:-:S05]  /*2de0*/  FFMA R4, R123, R0, R4 ;  /* 0x000000007b047223 */ /* 0x000fca0000000004 */
[----:B------:R-:W-:Y:S02]  /*2df0*/  F2FP.BF16.F32.PACK_AB R4, RZ, R4 ;  /* 0x00000004ff04723e */ /* 0x000fe400000010ff */
[----:B------:R-:W-:Y:S02]  /*2e00*/  @P3 LOP3.LUT R120, R120, 0x4, RZ, 0xfc, !PT ;  /* 0x0000000478783812 */ /* 0x000fe400078efcff */
[----:B------:R-:W-:Y:S01]  /*2e10*/  PRMT R3, R4, 0x7610, R3 ;  /* 0x0000761004037816 */ /* 0x000fe20000000003 */
[----:B------:R-:W-:-:S05]  /*2e20*/  @P1 IMAD.MOV.U32 R4, RZ, RZ, R156 ;  /* 0x000000ffff041224 */ /* 0x000fca00078e009c */
[----:B------:R2:W-:Y:S01]  /*2e30*/  @P1 STG.E.U16 desc[UR12][R4.64+0x2], R3 ;  /* 0x0000020304001986 */ /* 0x0005e2000c10150c */
[----:B------:R-:W-:Y:S05]  /*2e40*/  @!P0 BRA `(.L_x_33) ;  /* 0x0000000000048947 */ /* 0x000fea0003800000 */
[----:B------:R4:W5:Y:S02]  /*2e50*/  LDG.E.LTC128B.U16 R159, desc[UR12][R166.64+0x10] ;  /* 0x0000100ca69f7981 */ /* 0x000964000c1e1520 */
.L_x_33:
[----:B------:R-:W-:Y:S05]  /*2e60*/  BSYNC B0 ;  /* 0x0000000000007941 */ /* 0x000fea0003800000 */
.L_x_32:
[----:B--2--5:R-:W-:Y:S01]  /*2e70*/  IMAD.U32 R3, R159, 0x10000, RZ ;  /* 0x000100009f037824 */ /* 0x024fe200078e00ff */
[----:B------:R-:W-:Y:S01]  /*2e80*/  ISETP.GT.AND P2, PT, R8, 0x9, PT ;  /* 0x000000090800780c */ /* 0x000fe20003f44270 */
[----:B------:R-:W-:Y:S01]  /*2e90*/  @P0 IMAD.MOV.U32 R4, RZ, RZ, R154 ;  /* 0x000000ffff040224 */ /* 0x000fe200078e009a */
[----:B------:R-:W-:Y:S01]  /*2ea0*/  LOP3.LUT R120, R120, 0xfffffff7, RZ, 0xc0, !PT ;  /* 0xfffffff778787812 */ /* 0x000fe200078ec0ff */
[----:B------:R-:W-:Y:S01]  /*2eb0*/  FMUL R3, R3, R2 ;  /* 0x0000000203037220 */ /* 0x000fe20000400000 */
[----:B------:R-:W-:Y:S01]  /*2ec0*/  @P0 IMAD.MOV.U32 R5, RZ, RZ, R155 ;  /* 0x000000ffff050224 */ /* 0x000fe200078e009b */
[----:B------:R-:W-:Y:S01]  /*2ed0*/  ISETP.GT.AND P1, PT, R7, RZ, P2 ;  /* 0x000000ff0700720c */ /* 0x000fe20001724270 */
[----:B------:R-:W-:Y:S01]  /*2ee0*/  BSSY B0, `(.L_x_34) ;  /* 0x0000007000007945 */ /* 0x000fe20003800000 */
[----:B------:R-:W-:-:S05]  /*2ef0*/  FFMA R3, R124, R0, R3 ;  /* 0x000000007c037223 */ /* 0x000fca0000000003 */
[----:B------:R-:W-:Y:S02]  /*2f00*/  F2FP.BF16.F32.PACK_AB R3, RZ, R3 ;  /* 0x00000003ff03723e */ /* 0x000fe400000010ff */
[----:B------:R-:W-:-:S03]  /*2f10*/  @P2 LOP3.LUT R120, R120, 0x8, RZ, 0xfc, !PT ;  /* 0x0000000878782812 */ /* 0x000fc600078efcff */
[----:B------:R2:W-:Y:S01]  /*2f20*/  @P0 STG.E.U16 desc[UR12][R4.64+0x10], R3 ;  /* 0x0000100304000986 */ /* 0x0005e2000c10150c */
[----:B------:R-:W-:Y:S05]  /*2f30*/  @!P1 BRA `(.L_x_35) ;  /* 0x0000000000049947 */ /* 0x000fea0003800000 */
[----:B------:R0:W5:Y:S02]  /*2f40*/  LDG.E.LTC128B.U16 R159, desc[UR12][R166.64+0x12] ;  /* 0x0000120ca69f7981 */ /* 0x000164000c1e1520 */
.L_x_35:
[----:B------:R-:W-:Y:S05]  /*2f50*/  BSYNC B0 ;  /* 0x0000000000007941 */ /* 0x000fea0003800000 */
.L_x_34:
[----:B--2--5:R-:W-:Y:S01]  /*2f60*/  IMAD.U32 R3, R159, 0x10000, RZ ;  /* 0x000100009f037824 */ /* 0x024fe200078e00ff */
[----:B------:R-:W-:Y:S01]  /*2f70*/  ISETP.GT.AND P0, PT, R7, 0x8, P3 ;  /* 0x000000080700780c */ /* 0x000fe20001f04270 */
[----:B------:R-:W-:Y:S01]  /*2f80*/  @P1 IMAD.MOV.U32 R5, RZ, RZ, R155 ;  /* 0x000000ffff051224 */ /* 0x000fe200078e009b */
[----:B------:R-:W-:Y:S01]  /*2f90*/  BSSY B0, `(.L_x_36) ;  /* 0x0000009000007945 */ /* 0x000fe20003800000 */
[----:B------:R-:W-:-:S04]  /*2fa0*/  FMUL R4, R3, R2 ;  /* 0x0000000203047220 */ /* 0x000fc80000400000 */
[----:B------:R-:W-:-:S05]  /*2fb0*/  FFMA R4, R125, R0, R4 ;  /* 0x000000007d047223 */ /* 0x000fca0000000004 */
[----:B------:R-:W-:-:S04]  /*2fc0*/  F2FP.BF16.F32.PACK_AB R4, RZ, R4 ;  /* 0x00000004ff04723e */ /* 0x000fc800000010ff */
[----:B------:R-:W-:Y:S01]  /*2fd0*/  PRMT R3, R4, 0x7610, R3 ;  /* 0x0000761004037816 */ /* 0x000fe20000000003 */
[----:B------:R-:W-:-:S05]  /*2fe0*/  @P1 IMAD.MOV.U32 R4, RZ, RZ, R154 ;  /* 0x000000ffff041224 */ /* 0x000fca00078e009a */
[----:B------:R2:W-:Y:S01]  /*2ff0*/  @P1 STG.E.U16 desc[UR12][R4.64+0x12], R3 ;  /* 0x0000120304001986 */ /* 0x0005e2000c10150c */
[----:B------:R-:W-:Y:S05]  /*3000*/  @!P0 BRA `(.L_x_37) ;  /* 0x0000000000048947 */ /* 0x000fea0003800000 */
[----:B------:R0:W5:Y:S02]  /*3010*/  LDG.E.LTC128B.U16 R159, desc[UR12][R10.64+0x10] ;  /* 0x0000100c0a9f7981 */ /* 0x000164000c1e1520 */
.L_x_37:
[----:B------:R-:W-:Y:S05]  /*3020*/  BSYNC B0 ;  /* 0x0000000000007941 */ /* 0x000fea0003800000 */
.L_x_36:
[----:B--2--5:R-:W-:Y:S01]  /*3030*/  IMAD.U32 R3, R159, 0x10000, RZ ;  /* 0x000100009f037824 */ /* 0x024fe200078e00ff */
[----:B------:R-:W-:Y:S01]  /*3040*/  ISETP.GT.AND P1, PT, R7, 0x8, P2 ;  /* 0x000000080700780c */ /* 0x000fe20001724270 */
[----:B------:R-:W-:Y:S01]  /*3050*/  @P0 IMAD.MOV.U32 R4, RZ, RZ, R156 ;  /* 0x000000ffff040224 */ /* 0x000fe200078e009c */
[----:B------:R-:W-:Y:S01]  /*3060*/  BSSY B0, `(.L_x_38) ;  /* 0x0000008000007945 */ /* 0x000fe20003800000 */
[----:B------:R-:W-:Y:S01]  /*3070*/  FMUL R3, R3, R2 ;  /* 0x0000000203037220 */ /* 0x000fe20000400000 */
[----:B------:R-:W-:-:S03]  /*3080*/  @P0 IMAD.MOV.U32 R5, RZ, RZ, R157 ;  /* 0x000000ffff050224 */ /* 0x000fc600078e009d */
[----:B------:R-:W-:-:S05]  /*3090*/  FFMA R3, R126, R0, R3 ;  /* 0x000000007e037223 */ /* 0x000fca0000000003 */
[----:B------:R-:W-:-:S05]  /*30a0*/  F2FP.BF16.F32.PACK_AB R3, RZ, R3 ;  /* 0x00000003ff03723e */ /* 0x000fca00000010ff */
[----:B------:R2:W-:Y:S01]  /*30b0*/  @P0 STG.E.U16 desc[UR12][R4.64+0x10], R3 ;  /* 0x0000100304000986 */ /* 0x0005e2000c10150c */
[----:B------:R-:W-:Y:S05]  /*30c0*/  @!P1 BRA `(.L_x_39) ;  /* 0x0000000000049947 */ /* 0x000fea0003800000 */
[----:B------:R0:W5:Y:S02]  /*30d0*/  LDG.E.LTC128B.U16 R159, desc[UR12][R10.64+0x12] ;  /* 0x0000120c0a9f7981 */ /* 0x000164000c1e1520 */
.L_x_39:
[----:B------:R-:W-:Y:S05]  /*30e0*/  BSYNC B0 ;  /* 0x0000000000007941 */ /* 0x000fea0003800000 */
.L_x_38:
        /* <DEDUP_REMOVED lines=15> */
.L_x_41:
[----:B------:R-:W-:Y:S05]  /*31e0*/  BSYNC B0 ;  /* 0x0000000000007941 */ /* 0x000fea0003800000 */
.L_x_40:
[----:B--2--5:R-:W-:Y:S01]  /*31f0*/  IMAD.U32 R3, R159, 0x10000, RZ ;  /* 0x000100009f037824 */ /* 0x024fe200078e00ff */
[----:B------:R-:W-:Y:S01]  /*3200*/  ISETP.GT.AND P1, PT, R8, 0x11, PT ;  /* 0x000000110800780c */ /* 0x000fe20003f24270 */
[----:B------:R-:W-:Y:S01]  /*3210*/  @P0 IMAD.MOV.U32 R4, RZ, RZ, R154 ;  /* 0x000000ffff040224 */ /* 0x000fe200078e009a */
[----:B------:R-:W-:Y:S01]  /*3220*/  LOP3.LUT R120, R120, 0xffffffdf, RZ, 0xc0, !PT ;  /* 0xffffffdf78787812 */ /* 0x000fe200078ec0ff */
[----:B------:R-:W-:Y:S01]  /*3230*/  FMUL R3, R3, R2 ;  /* 0x0000000203037220 */ /* 0x000fe20000400000 */
[----:B------:R-:W-:Y:S01]  /*3240*/  @P0 IMAD.MOV.U32 R5, RZ, RZ, R155 ;  /* 0x000000ffff050224 */ /* 0x000fe200078e009b */
[----:B------:R-:W-:Y:S02]  /*3250*/  BSSY B0, `(.L_x_42) ;  /* 0x0000008000007945 */ /* 0x000fe40003800000 */
[----:B------:R-:W-:-:S05]  /*3260*/  FFMA R3, R128, R0, R3 ;  /* 0x0000000080037223 */ /* 0x000fca0000000003 */
[----:B------:R-:W-:Y:S02]  /*3270*/  F2FP.BF16.F32.PACK_AB R3, RZ, R3 ;  /* 0x00000003ff03723e */ /* 0x000fe400000010ff */
[----:B------:R-:W-:-:S03]  /*3280*/  @P1 LOP3.LUT R120, R120, 0x20, RZ, 0xfc, !PT ;  /* 0x0000002078781812 */ /* 0x000fc600078efcff */
[----:B------:R2:W-:Y:S01]  /*3290*/  @P0 STG.E.U16 desc[UR12][R4.64+0x20], R3 ;  /* 0x0000200304000986 */ /* 0x0005e2000c10150c */
[----:B------:R-:W-:-:S13]  /*32a0*/  ISETP.GT.AND P0, PT, R7, RZ, P1 ;  /* 0x000000ff0700720c */ /* 0x000fda0000f04270 */
[----:B--2---:R-:W-:Y:S05]  /*32b0*/  @!P0 BRA `(.L_x_43) ;  /* 0x0000000000048947 */ /* 0x004fea0003800000 */
[----:B------:R2:W5:Y:S02]  /*32c0*/  LDG.E.LTC128B.U16 R159, desc[UR12][R166.64+0x22] ;  /* 0x0000220ca69f7981 */ /* 0x000564000c1e1520 */
.L_x_43:
[----:B------:R-:W-:Y:S05]  /*32d0*/  BSYNC B0 ;  /* 0x0000000000007941 */ /* 0x000fea0003800000 */
.L_x_42:
[----:B-----5:R-:W-:Y:S01]  /*32e0*/  IMAD.U32 R3, R159, 0x10000, RZ ;  /* 0x000100009f037824 */ /* 0x020fe200078e00ff */
[----:B------:R-:W-:Y:S01]  /*32f0*/  BSSY B0, `(.L_x_44) ;  /* 0x000000b000007945 */ /* 0x000fe20003800000 */
[----:B------:R-:W-:Y:S02]  /*3300*/  @P0 IMAD.MOV.U32 R5, RZ, RZ, R155 ;  /* 0x000000ffff050224 */ /* 0x000fe400078e009b */
[----:B------:R-:W-:-:S04]  /*3310*/  FMUL R4, R3, R2 ;  /* 0x0000000203047220 */ /* 0x000fc80000400000 */
[----:B------:R-:W-:-:S05]  /*3320*/  FFMA R4, R129, R0, R4 ;  /* 0x0000000081047223 */ /* 0x000fca0000000004 */
[----:B------:R-:W-:-:S04]  /*3330*/  F2FP.BF16.F32.PACK_AB R4, RZ, R4 ;  /* 0x00000004ff04723e */ /* 0x000fc800000010ff */
[----:B------:R-:W-:Y:S01]  /*3340*/  PRMT R3, R4, 0x7610, R3 ;  /* 0x0000761004037816 */ /* 0x000fe20000000003 */
[----:B------:R-:W-:-:S05]  /*3350*/  @P0 IMAD.MOV.U32 R4, RZ, RZ, R154 ;  /* 0x000000ffff040224 */ /* 0x000fca00078e009a */
[----:B------:R0:W-:Y:S01]  /*3360*/  @P0 STG.E.U16 desc[UR12][R4.64+0x22], R3 ;  /* 0x0000220304000986 */ /* 0x0001e2000c10150c */
[----:B------:R-:W-:-:S13]  /*3370*/  ISETP.GT.AND P0, PT, R7, 0x8, P2 ;  /* 0x000000080700780c */ /* 0x000fda0001704270 */
[----:B0-----:R-:W-:Y:S05]  /*3380*/  @!P0 BRA `(.L_x_45) ;  /* 0x0000000000048947 */ /* 0x001fea0003800000 */
[----:B------:R0:W5:Y:S02]  /*3390*/  LDG.E.LTC128B.U16 R159, desc[UR12][R10.64+0x20] ;  /* 0x0000200c0a9f7981 */ /* 0x000164000c1e1520 */
.L_x_45:
[----:B------:R-:W-:Y:S05]  /*33a0*/  BSYNC B0 ;  /* 0x0000000000007941 */ /* 0x000fea0003800000 */
.L_x_44:
[----:B-----5:R-:W-:Y:S01]  /*33b0*/  IMAD.U32 R3, R159, 0x10000, RZ ;  /* 0x000100009f037824 */ /* 0x020fe200078e00ff */
[----:B------:R-:W-:Y:S01]  /*33c0*/  BSSY B0, `(.L_x_46) ;  /* 0x000000a000007945 */ /* 0x000fe20003800000 */
[----:B------:R-:W-:Y:S02]  /*33d0*/  @P0 IMAD.MOV.U32 R4, RZ, RZ, R156 ;  /* 0x000000ffff040224 */ /* 0x000fe400078e009c */
[----:B------:R-:W-:Y:S01]  /*33e0*/  FMUL R3, R3, R2 ;  /* 0x0000000203037220 */ /* 0x000fe20000400000 */
[----:B------:R-:W-:-:S03]  /*33f0*/  @P0 IMAD.MOV.U32 R5, RZ, RZ, R157 ;  /* 0x000000ffff050224 */ /* 0x000fc600078e009d */
[----:B------:R-:W-:-:S05]  /*3400*/  FFMA R3, R130, R0, R3 ;  /* 0x0000000082037223 */ /* 0x000fca0000000003 */
[----:B------:R-:W-:-:S05]  /*3410*/  F2FP.BF16.F32.PACK_AB R3, RZ, R3 ;  /* 0x00000003ff03723e */ /* 0x000fca00000010ff */
[----:B------:R0:W-:Y:S01]  /*3420*/  @P0 STG.E.U16 desc[UR12][R4.64+0x20], R3 ;  /* 0x0000200304000986 */ /* 0x0001e2000c10150c */
[----:B------:R-:W-:-:S13]  /*3430*/  ISETP.GT.AND P0, PT, R7, 0x8, P1 ;  /* 0x000000080700780c */ /* 0x000fda0000f04270 */
[----:B0-----:R-:W-:Y:S05]  /*3440*/  @!P0 BRA `(.L_x_47) ;  /* 0x0000000000048947 */ /* 0x001fea0003800000 */
[----:B------:R0:W5:Y:S02]  /*3450*/  LDG.E.LTC128B.U16 R159, desc[UR12][R10.64+0x22] ;  /* 0x0000220c0a9f7981 */ /* 0x000164000c1e1520 */
.L_x_47:
[----:B------:R-:W-:Y:S05]  /*3460*/  BSYNC B0 ;  /* 0x0000000000007941 */ /* 0x000fea0003800000 */
.L_x_46:
[----:B-----5:R-:W-:Y:S01]  /*3470*/  IMAD.U32 R3, R159, 0x10000, RZ ;  /* 0x000100009f037824 */ /* 0x020fe200078e00ff */
[C---:B------:R-:W-:Y:S01]  /*3480*/  SHF.L.U64.HI R15, R14.reuse, 0x7, R15 ;  /* 0x000000070e0f7819 */ /* 0x040fe2000001020f */
[----:B------:R-:W-:Y:S01]  /*3490*/  IMAD.SHL.U32 R9, R14, 0x80, RZ ;  /* 0x000000800e097824 */ /* 0x000fe200078e00ff */
[----:B------:R-:W-:Y:S01]  /*34a0*/  ISETP.GT.AND P2, PT, R8, 0x18, PT ;  /* 0x000000180800780c */ /* 0x000fe20003f44270 */
[----:B------:R-:W-:Y:S01]  /*34b0*/  FMUL R4, R3, R2 ;  /* 0x0000000203047220 */ /* 0x000fe20000400000 */
[----:B------:R-:W-:Y:S01]  /*34c0*/  @P0 IMAD.MOV.U32 R12, RZ, RZ, R156 ;  /* 0x000000ffff0c0224 */ /* 0x000fe200078e009c */
[----:B------:R-:W-:Y:S01]  /*34d0*/  LOP3.LUT R120, R120, 0xffffffbf, RZ, 0xc0, !PT ;  /* 0xffffffbf78787812 */ /* 0x000fe200078ec0ff */
[----:B------:R-:W-:Y:S02]  /*34e0*/  @P0 IMAD.MOV.U32 R13, RZ, RZ, R157 ;  /* 0x000000ffff0d0224 */ /* 0x000fe400078e009d */
[----:B------:R-:W-:Y:S01]  /*34f0*/  FFMA R4, R131, R0, R4 ;  /* 0x0000000083047223 */ /* 0x000fe20000000004 */
[----:B------:R-:W-:Y:S01]  /*3500*/  LOP3.LUT R3, R9, 0x2, RZ, 0xfc, !PT ;  /* 0x0000000209037812 */ /* 0x000fe200078efcff */
[----:B------:R-:W-:Y:S03]  /*3510*/  BSSY B0, `(.L_x_48) ;  /* 0x000000c000007945 */ /* 0x000fe60003800000 */
[----:B------:R-:W-:-:S02]  /*3520*/  F2FP.BF16.F32.PACK_AB R4, RZ, R4 ;  /* 0x00000004ff04723e */ /* 0x000fc400000010ff */
[----:B------:R-:W-:Y:S02]  /*3530*/  @P2 LOP3.LUT R120, R120, 0x40, RZ, 0xfc, !PT ;  /* 0x0000004078782812 */ /* 0x000fe400078efcff */
[----:B------:R-:W-:-:S05]  /*3540*/  PRMT R6, R4, 0x7610, R6 ;  /* 0x0000761004067816 */ /* 0x000fca0000000006 */
[----:B------:R0:W-:Y:S01]  /*3550*/  @P0 STG.E.U16 desc[UR12][R12.64+0x22], R6 ;  /* 0x000022060c000986 */ /* 0x0001e2000c10150c */
[----:B------:R-:W-:-:S05]  /*3560*/  IADD3 R122, P0, R3, R154, RZ ;  /* 0x0000009a037a7210 */ /* 0x000fca0007f1e0ff */
[----:B------:R-:W-:Y:S01]  /*3570*/  IMAD.X R123, R15, 0x1, R155, P0 ;  /* 0x000000010f7b7824 */ /* 0x000fe200000e069b */
[----:B------:R-:W-:-:S05]  /*3580*/  IADD3 R4, P0, R9, R154, RZ ;  /* 0x0000009a09047210 */ /* 0x000fca0007f1e0ff */
[----:B------:R-:W-:Y:S01]  /*3590*/  IMAD.X R5, R15, 0x1, R155, P0 ;  /* 0x000000010f057824 */ /* 0x000fe200000e069b */
[----:B------:R-:W-:-:S13]  /*35a0*/  ISETP.GT.AND P0, PT, R7, RZ, P2 ;  /* 0x000000ff0700720c */ /* 0x000fda0001704270 */
[----:B0-----:R-:W-:Y:S05]  /*35b0*/  @!P0 BRA `(.L_x_49) ;  /* 0x0000000000048947 */ /* 0x001fea0003800000 */
[----:B------:R0:W5:Y:S02]  /*35c0*/  LDG.E.LTC128B.U16 R159, desc[UR12][R166.64+0x30] ;  /* 0x0000300ca69f7981 */ /* 0x000164000c1e1520 */
.L_x_49:
[----:B------:R-:W-:Y:S05]  /*35d0*/  BSYNC B0 ;  /* 0x0000000000007941 */ /* 0x000fea0003800000 */
.L_x_48:
[----:B-----5:R-:W-:Y:S01]  /*35e0*/  IMAD.U32 R13, R159, 0x10000, RZ ;  /* 0x000100009f0d7824 */ /* 0x020fe200078e00ff */
[----:B------:R-:W-:Y:S01]  /*35f0*/  ISETP.GT.AND P1, PT, R8, 0x19, PT ;  /* 0x000000190800780c */ /* 0x000fe20003f24270 */
[----:B------:R-:W-:Y:S01]  /*3600*/  @P0 IMAD.MOV.U32 R12, RZ, RZ, R154 ;  /* 0x000000ffff0c0224 */ /* 0x000fe200078e009a */
[----:B------:R-:W-:Y:S01]  /*3610*/  LOP3.LUT R120, R120, 0xffffff7f, RZ, 0xc0, !PT ;  /* 0xffffff7f78787812 */ /* 0x000fe200078ec0ff */
[----:B------:R-:W-:Y:S01]  /*3620*/  FMUL R13, R13, R2 ;  /* 0x000000020d0d7220 */ /* 0x000fe20000400000 */
[----:B------:R-:W-:Y:S03]  /*3630*/  BSSY B0, `(.L_x_50) ;  /* 0x000000a000007945 */ /* 0x000fe60003800000 */
[----:B------:R-:W-:-:S05]  /*3640*/  FFMA R13, R132, R0, R13 ;  /* 0x00000000840d7223 */ /* 0x000fca000000000d */
[----:B------:R-:W-:Y:S02]  /*3650*/  F2FP.BF16.F32.PACK_AB R13, RZ, R13 ;  /* 0x0000000dff0d723e */ /* 0x000fe400000010ff */
[----:B------:R-:W-:Y:S02]  /*3660*/  @P1 LOP3.LUT R120, R120, 0x80, RZ, 0xfc, !PT ;  /* 0x0000008078781812 */ /* 0x000fe400078efcff */
[----:B------:R-:W-:Y:S01]  /*3670*/  PRMT R6, R13, 0x7610, R6 ;  /* 0x000076100d067816 */ /* 0x000fe20000000006 */
[----:B------:R-:W-:-:S05]  /*3680*/  @P0 IMAD.MOV.U32 R13, RZ, RZ, R155 ;  /* 0x000000ffff0d0224 */ /* 0x000fca00078e009b */
[----:B------:R0:W-:Y:S01]  /*3690*/  @P0 STG.E.U16 desc[UR12][R12.64+0x30], R6 ;  /* 0x000030060c000986 */ /* 0x0001e2000c10150c */
[----:B------:R-:W-:-:S13]  /*36a0*/  ISETP.GT.AND P0, PT, R7, RZ, P1 ;  /* 0x000000ff0700720c */ /* 0x000fda0000f04270 */
[----:B0-----:R-:W-:Y:S05]  /*36b0*/  @!P0 BRA `(.L_x_51) ;  /* 0x0000000000048947 */ /* 0x001fea0003800000 */
[----:B------:R0:W5:Y:S02]  /*36c0*/  LDG.E.LTC128B.U16 R159, desc[UR12][R166.64+0x32] ;  /* 0x0000320ca69f7981 */ /* 0x000164000c1e1520 */
.L_x_51:
[----:B------:R-:W-:Y:S05]  /*36d0*/  BSYNC B0 ;  /* 0x0000000000007941 */ /* 0x000fea0003800000 */
.L_x_50:
        /* <DEDUP_REMOVED lines=11> */
.L_x_53:
[----:B------:R-:W-:Y:S05]  /*3790*/  BSYNC B0 ;  /* 0x0000000000007941 */ /* 0x000fea0003800000 */
.L_x_52:
        /* <DEDUP_REMOVED lines=12> */
.L_x_55:
[----:B------:R-:W-:Y:S05]  /*3860*/  BSYNC B0 ;  /* 0x0000000000007941 */ /* 0x000fea0003800000 */
.L_x_54:
[----:B-----5:R-:W-:Y:S01]  /*3870*/  IMAD.U32 R13, R159, 0x10000, RZ ;  /* 0x000100009f0d7824 */ /* 0x020fe200078e00ff */
        /* <DEDUP_REMOVED lines=11> */
[----:B0-----:R-:W-:Y:S05]  /*3930*/  @!P0 BRA `(.L_x_57) ;  /* 0x0000000000048947 */ /* 0x001fea0003800000 */
[----:B------:R0:W5:Y:S02]  /*3940*/  LDG.E.LTC128B.U16 R159, desc[UR12][R166.64+0x40] ;  /* 0x0000400ca69f7981 */ /* 0x000164000c1e1520 */
.L_x_57:
[----:B------:R-:W-:Y:S05]  /*3950*/  BSYNC B0 ;  /* 0x0000000000007941 */ /* 0x000fea0003800000 */
.L_x_56:
        /* <DEDUP_REMOVED lines=15> */
.L_x_59:
[----:B------:R-:W-:Y:S05]  /*3a50*/  BSYNC B0 ;  /* 0x0000000000007941 */ /* 0x000fea0003800000 */
.L_x_58:
        /* <DEDUP_REMOVED lines=11> */
.L_x_61:
[----:B------:R-:W-:Y:S05]  /*3b10*/  BSYNC B0 ;  /* 0x0000000000007941 */ /* 0x000fea0003800000 */
.L_x_60:
        /* <DEDUP_REMOVED lines=12> */
.L_x_63:
[----:B------:R-:W-:Y:S05]  /*3be0*/  BSYNC B0 ;  /* 0x0000000000007941 */ /* 0x000fea0003800000 */
.L_x_62:
        /* <DEDUP_REMOVED lines=14> */
.L_x_65:
[----:B------:R-:W-:Y:S05]  /*3cd0*/  BSYNC B0 ;  /* 0x0000000000007941 */ /* 0x000fea0003800000 */
.L_x_64:
        /* <DEDUP_REMOVED lines=15> */
.L_x_67:
[----:B------:R-:W-:Y:S05]  /*3dd0*/  BSYNC B0 ;  /* 0x0000000000007941 */ /* 0x000fea0003800000 */
.L_x_66:
        /* <DEDUP_REMOVED lines=11> */
.L_x_69:
[----:B------:R-:W-:Y:S05]  /*3e90*/  BSYNC B0 ;  /* 0x0000000000007941 */ /* 0x000fea0003800000 */
.L_x_68:
        /* <DEDUP_REMOVED lines=12> */
.L_x_71:
[----:B------:R-:W-:Y:S05]  /*3f60*/  BSYNC B0 ;  /* 0x0000000000007941 */ /* 0x000fea0003800000 */
.L_x_70:
[----:B-----5:R-:W-:Y:S01]  /*3f70*/  IMAD.U32 R13, R159, 0x10000, RZ ;  /* 0x000100009f0d7824 */ /* 0x020fe200078e00ff */
[----:B------:R-:W-:Y:S01]  /*3f80*/  ISETP.GT.AND P3, PT, R8, 0x30, PT ;  /* 0x000000300800780c */ /* 0x000fe20003f64270 */
[----:B------:R-:W-:Y:S01]  /*3f90*/  @P0 IMAD.MOV.U32 R12, RZ, RZ, R156 ;  /* 0x000000ffff0c0224 */ /* 0x000fe200078e009c */
[----:B------:R-:W-:Y:S01]  /*3fa0*/  BSSY B0, `(.L_x_72) ;  /* 0x0000009000007945 */ /* 0x000fe20003800000 */
[----:B------:R-:W-:Y:S01]  /*3fb0*/  FMUL R6, R13, R2 ;  /* 0x000000020d067220 */ /* 0x000fe20000400000 */
[----:B------:R-:W-:-:S03]  /*3fc0*/  @P0 IMAD.MOV.U32 R13, RZ, RZ, R157 ;  /* 0x000000ffff0d0224 */ /* 0x000fc600078e009d */
[----:B------:R-:W-:-:S05]  /*3fd0*/  FFMA R6, R143, R0, R6 ;  /* 0x000000008f067223 */ /* 0x000fca0000000006 */
[----:B------:R-:W-:-:S05]  /*3fe0*/  F2FP.BF16.F32.PACK_AB R6, RZ, R6 ;  /* 0x00000006ff06723e */ /* 0x000fca00000010ff */
[----:B------:R0:W-:Y:S01]  /*3ff0*/  @P0 STG.E.U16 desc[UR12][R12.64+0x52], R6 ;  /* 0x000052060c000986 */ /* 0x0001e2000c10150c */
[----:B------:R-:W-:-:S13]  /*4000*/  ISETP.GT.AND P0, PT, R7, RZ, P3 ;  /* 0x000000ff0700720c */ /* 0x000fda0001f04270 */
[----:B0-----:R-:W-:Y:S05]  /*4010*/  @!P0 BRA `(.L_x_73) ;  /* 0x0000000000048947 */ /* 0x001fea0003800000 */
[----:B------:R0:W5:Y:S02]  /*4020*/  LDG.E.LTC128B.U16 R159, desc[UR12][R166.64+0x60] ;  /* 0x0000600ca69f7981 */ /* 0x000164000c1e1520 */
.L_x_73:
[----:B------:R-:W-:Y:S05]  /*4030*/  BSYNC B0 ;  /* 0x0000000000007941 */ /* 0x000fea0003800000 */
.L_x_72:
[----:B-----5:R-:W-:Y:S01]  /*4040*/  IMAD.U32 R13, R159, 0x10000, RZ ;  /* 0x000100009f0d7824 */ /* 0x020fe200078e00ff */
[----:B------:R-:W-:Y:S01]  /*4050*/  ISETP.GT.AND P2, PT, R8, 0x31, PT ;  /* 0x000000310800780c */ /* 0x000fe20003f44270 */
        /* <DEDUP_REMOVED lines=8> */
[----:B------:R-:W-:-:S13]  /*40e0*/  ISETP.GT.AND P0, PT, R7, RZ, P2 ;  /* 0x000000ff0700720c */ /* 0x000fda0001704270 */
[----:B0-----:R-:W-:Y:S05]  /*40f0*/  @!P0 BRA `(.L_x_75) ;  /* 0x0000000000048947 */ /* 0x001fea0003800000 */
[----:B------:R0:W5:Y:S02]  /*4100*/  LDG.E.LTC128B.U16 R159, desc[UR12][R166.64+0x62] ;  /* 0x0000620ca69f7981 */ /* 0x000164000c1e1520 */
.L_x_75:
[----:B------:R-:W-:Y:S05]  /*4110*/  BSYNC B0 ;  /* 0x0000000000007941 */ /* 0x000fea0003800000 */
.L_x_74:
        /* <DEDUP_REMOVED lines=11> */
.L_x_77:
[----:B------:R-:W-:Y:S05]  /*41d0*/  BSYNC B0 ;  /* 0x0000000000007941 */ /* 0x000fea0003800000 */
.L_x_76:
        /* <DEDUP_REMOVED lines=12> */
.L_x_79:
[----:B------:R-:W-:Y:S05]  /*42a0*/  BSYNC B0 ;  /* 0x0000000000007941 */ /* 0x000fea0003800000 */
.L_x_78:
        /* <DEDUP_REMOVED lines=12> */
.L_x_81:
[----:B------:R-:W-:Y:S05]  /*4370*/  BSYNC B0 ;  /* 0x0000000000007941 */ /* 0x000fea0003800000 */
.L_x_80:
        /* <DEDUP_REMOVED lines=9> */
[----:B------:R-:W-:-:S04]  /*4410*/  ISETP.GT.AND P0, PT, R8, 0x39, PT ;  /* 0x000000390800780c */ /* 0x000fc80003f04270 */
[----:B------:R-:W-:-:S13]  /*4420*/  ISETP.GT.AND P5, PT, R7, RZ, P0 ;  /* 0x000000ff0700720c */ /* 0x000fda00007a4270 */
[----:B0-----:R-:W-:Y:S05]  /*4430*/  @!P5 BRA `(.L_x_83) ;  /* 0x000000000004d947 */ /* 0x001fea0003800000 */
[----:B------:R0:W5:Y:S02]  /*4440*/  LDG.E.LTC128B.U16 R159, desc[UR12][R166.64+0x72] ;  /* 0x0000720ca69f7981 */ /* 0x000164000c1e1520 */
.L_x_83:
[----:B------:R-:W-:Y:S05]  /*4450*/  BSYNC B0 ;  /* 0x0000000000007941 */ /* 0x000fea0003800000 */
.L_x_82:
        /* <DEDUP_REMOVED lines=11> */
.L_x_85:
[----:B------:R-:W-:Y:S05]  /*4510*/  BSYNC B0 ;  /* 0x0000000000007941 */ /* 0x000fea0003800000 */
.L_x_84:
        /* <DEDUP_REMOVED lines=12> */
.L_x_87:
[----:B------:R-:W-:Y:S05]  /*45e0*/  BSYNC B0 ;  /* 0x0000000000007941 */ /* 0x000fea0003800000 */
.L_x_86:
[----:B0--3-5:R-:W-:Y:S01]  /*45f0*/  IMAD.U32 R11, R159, 0x10000, RZ ;  /* 0x000100009f0b7824 */ /* 0x029fe200078e00ff */
[----:B------:R-:W-:Y:S01]  /*4600*/  LOP3.LUT R121, R9, 0x10, RZ, 0xfc, !PT ;  /* 0x0000001009797812 */ /* 0x000fe200078efcff */
[----:B------:R-:W-:Y:S01]  /*4610*/  @P5 IMAD.MOV.U32 R12, RZ, RZ, R156 ;  /* 0x000000ffff0c5224 */ /* 0x000fe200078e009c */
[----:B------:R-:W-:Y:S01]  /*4620*/  USHF.L.U32 UR22, UR4, 0x7, URZ ;  /* 0x0000000704167899 */ /* 0x000fe2000800063f */
[----:B------:R-:W-:Y:S01]  /*4630*/  FMUL R6, R11, R2 ;  /* 0x000000020b067220 */ /* 0x000fe20000400000 */
[----:B------:R-:W-:Y:S01]  /*4640*/  @P5 IMAD.MOV.U32 R13, RZ, RZ, R157 ;  /* 0x000000ffff0d5224 */ /* 0x000fe200078e009d */
[----:B------:R-:W-:Y:S02]  /*4650*/  USHF.L.U64.HI UR4, UR4, 0x7, UR5 ;  /* 0x0000000704047899 */ /* 0x000fe40008010205 */
[----:B------:R-:W-:-:S05]  /*4660*/  FFMA R6, R151, R0, R6 ;  /* 0x0000000097067223 */ /* 0x000fca0000000006 */
[----:B------:R-:W-:-:S05]  /*4670*/  F2FP.BF16.F32.PACK_AB R6, RZ, R6 ;  /* 0x00000006ff06723e */ /* 0x000fca00000010ff */
[----:B------:R0:W-:Y:S01]  /*4680*/  @P5 STG.E.U16 desc[UR12][R12.64+0x72], R6 ;  /* 0x000072060c005986 */ /* 0x0001e2000c10150c */
[----:B------:R-:W-:-:S05]  /*4690*/  IADD3 R124, P5, R121, R154, RZ ;  /* 0x0000009a797c7210 */ /* 0x000fca0007fbe0ff */
[----:B------:R-:W-:Y:S01]  /*46a0*/  IMAD.X R125, R15, 0x1, R155, P5 ;  /* 0x000000010f7d7824 */ /* 0x000fe200028e069b */
[----:B------:R-:W-:-:S04]  /*46b0*/  IADD3 R10, P5, R20, UR22, RZ ;  /* 0x00000016140a7c10 */ /* 0x000fc8000ffbe0ff */
[----:B------:R-:W-:Y:S02]  /*46c0*/  IADD3.X R11, R21, UR4, RZ, P5, !PT ;  /* 0x00000004150b7c10 */ /* 0x000fe4000affe4ff */
[----:B------:R-:W-:-:S13]  /*46d0*/  ISETP.GT.AND P5, PT, R7, 0x40, P4 ;  /* 0x000000400700780c */ /* 0x000fda00027a4270 */
[----:B------:R-:W0:Y:S01]  /*46e0*/  @P5 LDG.E.LTC128B.U16 R159, desc[UR12][R10.64] ;  /* 0x0000000c0a9f5981 */ /* 0x000e22000c1e1520 */
[----:B------:R-:W-:Y:S01]  /*46f0*/  LOP3.LUT R23, R9, 0x12, RZ, 0xfc, !PT ;  /* 0x0000001209177812 */ /* 0x000fe200078efcff */
[----:B------:R-:W-:Y:S01]  /*4700*/  ULOP3.LUT UR21, UR22, 0x2, URZ, 0xfc, !UPT ;  /* 0x0000000216157892 */ /* 0x000fe2000f8efc3f */
[----:B0-----:R-:W-:-:S04]  /*4710*/  IMAD.U32 R13, R159, 0x10000, RZ ;  /* 0x000100009f0d7824 */ /* 0x001fc800078e00ff */
[----:B------:R-:W-:-:S04]  /*4720*/  FMUL R13, R13, R2 ;  /* 0x000000020d0d7220 */ /* 0x000fc80000400000 */
[----:B------:R-:W-:-:S05]  /*4730*/  FFMA R13, R88, R0, R13 ;  /* 0x00000000580d7223 */ /* 0x000fca000000000d */
[----:B------:R-:W-:-:S04]  /*4740*/  F2FP.BF16.F32.PACK_AB R13, RZ, R13 ;  /* 0x0000000dff0d723e */ /* 0x000fc800000010ff */
[----:B------:R-:W-:-:S05]  /*4750*/  PRMT R8, R13, 0x7610, R8 ;  /* 0x000076100d087816 */ /* 0x000fca0000000008 */
[----:B------:R0:W-:Y:S01]  /*4760*/  @P5 STG.E.U16 desc[UR12][R4.64], R8 ;  /* 0x0000000804005986 */ /* 0x0001e2000c10150c */
[----:B------:R-:W-:-:S05]  /*4770*/  IADD3 R126, P5, R23, R154, RZ ;  /* 0x0000009a177e7210 */ /* 0x000fca0007fbe0ff */
[----:B------:R-:W-:Y:S01]  /*4780*/  IMAD.X R127, R15, 0x1, R155, P5 ;  /* 0x000000010f7f7824 */ /* 0x000fe200028e069b */
[----:B------:R-:W-:-:S04]  /*4790*/  IADD3 R128, P5, R20, UR21, RZ ;  /* 0x0000001514807c10 */ /* 0x000fc8000ffbe0ff */
[----:B------:R-:W-:Y:S02]  /*47a0*/  IADD3.X R129, R21, UR4, RZ, P5, !PT ;  /* 0x0000000415817c10 */ /* 0x000fe4000affe4ff */
[----:B------:R-:W-:-:S13]  /*47b0*/  ISETP.GT.AND P5, PT, R7, 0x40, P6 ;  /* 0x000000400700780c */ /* 0x000fda00037a4270 */
[----:B------:R-:W3:Y:S01]  /*47c0*/  @P5 LDG.E.LTC128B.U16 R159, desc[UR12][R128.64] ;  /* 0x0000000c809f5981 */ /* 0x000ee2000c1e1520 */
[----:B------:R-:W-:Y:S01]  /*47d0*/  BSSY B0, `(.L_x_88) ;  /* 0x000000d000007945 */ /* 0x000fe20003800000 */
[----:B---3--:R-:W-:-:S04]  /*47e0*/  IMAD.U32 R13, R159, 0x10000, RZ ;  /* 0x000100009f0d7824 */ /* 0x008fc800078e00ff */
[----:B------:R-:W-:-:S04]  /*47f0*/  FMUL R6, R13, R2 ;  /* 0x000000020d067220 */ /* 0x000fc80000400000 */
        /* <DEDUP_REMOVED lines=8> */
[----:B0-----:R-:W-:Y:S05]  /*4880*/  @!P5 BRA `(.L_x_89) ;  /* 0x000000000004d947 */ /* 0x001fea0003800000 */
[----:B------:R0:W5:Y:S02]  /*4890*/  LDG.E.LTC128B.U16 R159, desc[UR12][R12.64] ;  /* 0x0000000c0c9f7981 */ /* 0x000164000c1e1520 */
.L_x_89:
[----:B------:R-:W-:Y:S05]  /*48a0*/  BSYNC B0 ;  /* 0x0000000000007941 */ /* 0x000fea0003800000 */
.L_x_88:
[C---:B-----5:R-:W-:Y:S01]  /*48b0*/  IMAD.U32 R89, R159.reuse, 0x10000, RZ ;  /* 0x000100009f597824 */ /* 0x060fe200078e00ff */
[----:B------:R-:W-:Y:S01]  /*48c0*/  BSSY B0, `(.L_x_90) ;  /* 0x000000d000007945 */ /* 0x000fe20003800000 */
[----:B------:R-:W-:Y:S02]  /*48d0*/  PRMT R88, R159, 0x7610, R88 ;  /* 0x000076109f587816 */ /* 0x000fe40000000058 */
[----:B------:R-:W-:-:S04]  /*48e0*/  FMUL R89, R89, R2 ;  /* 0x0000000259597220 */ /* 0x000fc80000400000 */
[----:B------:R-:W-:-:S05]  /*48f0*/  FFMA R89, R90, R0, R89 ;  /* 0x000000005a597223 */ /* 0x000fca0000000059 */
[----:B------:R-:W-:-:S05]  /*4900*/  F2FP.BF16.F32.PACK_AB R89, RZ, R89 ;  /* 0x00000059ff59723e */ /* 0x000fca00000010ff */
[----:B------:R3:W-:Y:S01]  /*4910*/  @P5 STG.E.U16 desc[UR12][R18.64], R89 ;  /* 0x0000005912005986 */ /* 0x0007e2000c10150c */
[----:B------:R-:W-:-:S05]  /*4920*/  IADD3 R128, P5, R3, R156, RZ ;  /* 0x0000009c03807210 */ /* 0x000fca0007fbe0ff */
[----:B------:R-:W-:Y:S01]  /*4930*/  IMAD.X R129, R15, 0x1, R157, P5 ;  /* 0x000000010f817824 */ /* 0x000fe200028e069d */
[----:B------:R-:W-:-:S13]  /*4940*/  ISETP.GT.AND P5, PT, R7, 0x48, P6 ;  /* 0x000000480700780c */ /* 0x000fda00037a4270 */
[----:B---3--:R-:W-:Y:S05]  /*4950*/  @!P5 BRA `(.L_x_91) ;  /* 0x00000000000cd947 */ /* 0x008fea0003800000 */
[----:B------:R-:W-:-:S04]  /*4960*/  IADD3 R88, P6, R16, UR21, RZ ;  /* 0x0000001510587c10 */ /* 0x000fc8000ffde0ff */
[----:B------:R-:W-:-:S05]  /*4970*/  IADD3.X R89, R17, UR4, RZ, P6, !PT ;  /* 0x0000000411597c10 */ /* 0x000fca000b7fe4ff */
[----:B------:R3:W5:Y:S04]  /*4980*/  LDG.E.LTC128B.U16 R88, desc[UR12][R88.64] ;  /* 0x0000000c58587981 */ /* 0x000768000c1e1520 */
.L_x_91:
[----:B------:R-:W-:Y:S05]  /*4990*/  BSYNC B0 ;  /* 0x0000000000007941 */ /* 0x000fea0003800000 */
.L_x_90:
[----:B---3-5:R-:W-:Y:S01]  /*49a0*/  IMAD.U32 R89, R88, 0x10000, RZ ;  /* 0x0001000058597824 */ /* 0x028fe200078e00ff */
[----:B------:R-:W-:Y:S01]  /*49b0*/  ULOP3.LUT UR20, UR22, 0x10, URZ, 0xfc, !UPT ;  /* 0x0000001016147892 */ /* 0x000fe2000f8efc3f */
[----:B------:R-:W-:Y:S02]  /*49c0*/  LOP3.LUT P6, RZ, R120, 0x4, RZ, 0xc0, !PT ;  /* 0x0000000478ff7812 */ /* 0x000fe400078cc0ff */
[----:B------:R-:W-:Y:S01]  /*49d0*/  FMUL R6, R89, R2 ;  /* 0x0000000259067220 */ /* 0x000fe20000400000 */
[----:B------:R-:W-:-:S03]  /*49e0*/  LOP3.LUT R89, R9, 0x20, RZ, 0xfc, !PT ;  /* 0x0000002009597812 */ /* 0x000fc600078efcff */
        /* <DEDUP_REMOVED lines=8> */
[----:B------:R-:W2:Y:S01]  /*4a70*/  @P5 LDG.E.LTC128B.U16 R88, desc[UR12][R130.64] ;  /* 0x0000000c82585981 */ /* 0x000ea2000c1e1520 */
[----:B------:R-:W-:Y:S01]  /*4a80*/  ULOP3.LUT UR19, UR22, 0x12, URZ, 0xfc, !UPT ;  /* 0x0000001216137892 */ /* 0x000fe2000f8efc3f */
[----:B--2---:R-:W-:-:S04]  /*4a90*/  IMAD.U32 R91, R88, 0x10000, RZ ;  /* 0x00010000585b7824 */ /* 0x004fc800078e00ff */
[----:B------:R-:W-:-:S04]  /*4aa0*/  FMUL R91, R91, R2 ;  /* 0x000000025b5b7220 */ /* 0x000fc80000400000 */
[----:B------:R-:W-:-:S05]  /*4ab0*/  FFMA R91, R92, R0, R91 ;  /* 0x000000005c5b7223 */ /* 0x000fca000000005b */
[----:B------:R-:W-:-:S04]  /*4ac0*/  F2FP.BF16.F32.PACK_AB R91, RZ, R91 ;  /* 0x0000005bff5b723e */ /* 0x000fc800000010ff */
[----:B------:R-:W-:Y:S02]  /*4ad0*/  PRMT R8, R91, 0x7610, R8 ;  /* 0x000076105b087816 */ /* 0x000fe40000000008 */
[----:B------:R-:W-:-:S03]  /*4ae0*/  LOP3.LUT R91, R9, 0x22, RZ, 0xfc, !PT ;  /* 0x00000022095b7812 */ /* 0x000fc600078efcff */
[----:B------:R2:W-:Y:S01]  /*4af0*/  @P5 STG.E.U16 desc[UR12][R124.64], R8 ;  /* 0x000000087c005986 */ /* 0x0005e2000c10150c */
[----:B---3--:R-:W-:-:S05]  /*4b00*/  IADD3 R128, P5, R91, R154, RZ ;  /* 0x0000009a5b807210 */ /* 0x008fca0007fbe0ff */
[----:B------:R-:W-:Y:S01]  /*4b10*/  IMAD.X R129, R15, 0x1, R155, P5 ;  /* 0x000000010f817824 */ /* 0x000fe200028e069b */
[----:B------:R-:W-:-:S04]  /*4b20*/  IADD3 R130, P5, R20, UR19, RZ ;  /* 0x0000001314827c10 */ /* 0x000fc8000ffbe0ff */
[----:B------:R-:W-:Y:S02]  /*4b30*/  IADD3.X R131, R21, UR4, RZ, P5, !PT ;  /* 0x0000000415837c10 */ /* 0x000fe4000affe4ff */
[----:B------:R-:W-:-:S04]  /*4b40*/  LOP3.LUT P5, RZ, R120, 0x8, RZ, 0xc0, !PT ;  /* 0x0000000878ff7812 */ /* 0x000fc800078ac0ff */
        /* <DEDUP_REMOVED lines=8> */
[----:B--2---:R-:W-:-:S05]  /*4bd0*/  IADD3 R124, P5, R121, R156, RZ ;  /* 0x0000009c797c7210 */ /* 0x004fca0007fbe0ff */
[----:B------:R-:W-:Y:S01]  /*4be0*/  IMAD.X R125, R15, 0x1, R157, P5 ;  /* 0x000000010f7d7824 */ /* 0x000fe200028e069d */
[----:B------:R-:W-:-:S13]  /*4bf0*/  ISETP.GT.AND P5, PT, R7, 0x48, P6 ;  /* 0x000000480700780c */ /* 0x000fda00037a4270 */
[----:B---3--:R-:W-:Y:S05]  /*4c00*/  @!P5 BRA `(.L_x_93) ;  /* 0x00000000000cd947 */ /* 0x008fea0003800000 */
[----:B------:R-:W-:-:S04]  /*4c10*/  IADD3 R92, P6, R16, UR20, RZ ;  /* 0x00000014105c7c10 */ /* 0x000fc8000ffde0ff */
[----:B------:R-:W-:-:S05]  /*4c20*/  IADD3.X R93, R17, UR4, RZ, P6, !PT ;  /* 0x00000004115d7c10 */ /* 0x000fca000b7fe4ff */
[----:B------:R2:W5:Y:S04]  /*4c30*/  LDG.E.LTC128B.U16 R88, desc[UR12][R92.64] ;  /* 0x0000000c5c587981 */ /* 0x000568000c1e1520 */
.L_x_93:
[----:B------:R-:W-:Y:S05]  /*4c40*/  BSYNC B0 ;  /* 0x0000000000007941 */ /* 0x000fea0003800000 */
.L_x_92:
[----:B--2--5:R-:W-:Y:S01]  /*4c50*/  IMAD.U32 R93, R88, 0x10000, RZ ;  /* 0x00010000585d7824 */ /* 0x024fe200078e00ff */
[----:B------:R-:W-:Y:S01]  /*4c60*/  LOP3.LUT P6, RZ, R120, 0x8, RZ, 0xc0, !PT ;  /* 0x0000000878ff7812 */ /* 0x000fe200078cc0ff */
[----:B------:R-:W-:Y:S02]  /*4c70*/  BSSY B0, `(.L_x_94) ;  /* 0x000000c000007945 */ /* 0x000fe40003800000 */
[----:B------:R-:W-:-:S04]  /*4c80*/  FMUL R93, R93, R2 ;  /* 0x000000025d5d7220 */ /* 0x000fc80000400000 */
[----:B------:R-:W-:-:S05]  /*4c90*/  FFMA R93, R94, R0, R93 ;  /* 0x000000005e5d7223 */ /* 0x000fca000000005d */
[----:B------:R-:W-:-:S05]  /*4ca0*/  F2FP.BF16.F32.PACK_AB R93, RZ, R93 ;  /* 0x0000005dff5d723e */ /* 0x000fca00000010ff */
[----:B------:R2:W-:Y:S01]  /*4cb0*/  @P5 STG.E.U16 desc[UR12][R124.64], R93 ;  /* 0x0000005d7c005986 */ /* 0x0005e2000c10150c */
[----:B------:R-:W-:-:S05]  /*4cc0*/  IADD3 R126, P5, R23, R156, RZ ;  /* 0x0000009c177e7210 */ /* 0x000fca0007fbe0ff */
[----:B------:R-:W-:Y:S01]  /*4cd0*/  IMAD.X R127, R15, 0x1, R157, P5 ;  /* 0x000000010f7f7824 */ /* 0x000fe200028e069d */
[----:B------:R-:W-:-:S13]  /*4ce0*/  ISETP.GT.AND P5, PT, R7, 0x48, P6 ;  /* 0x000000480700780c */ /* 0x000fda00037a4270 */
[----:B--2---:R-:W-:Y:S05]  /*4cf0*/  @!P5 BRA `(.L_x_95) ;  /* 0x00000000000cd947 */ /* 0x004fea0003800000 */
[----:B------:R-:W-:-:S04]  /*4d00*/  IADD3 R92, P6, R16, UR19, RZ ;  /* 0x00000013105c7c10 */ /* 0x000fc8000ffde0ff */
[----:B------:R-:W-:-:S05]  /*4d10*/  IADD3.X R93, R17, UR4, RZ, P6, !PT ;  /* 0x00000004115d7c10 */ /* 0x000fca000b7fe4ff */
[----:B------:R2:W5:Y:S04]  /*4d20*/  LDG.E.LTC128B.U16 R88, desc[UR12][R92.64] ;  /* 0x0000000c5c587981 */ /* 0x000568000c1e1520 */
.L_x_95:
[----:B------:R-:W-:Y:S05]  /*4d30*/  BSYNC B0 ;  /* 0x0000000000007941 */ /* 0x000fea0003800000 */
.L_x_94:
[----:B--2--5:R-:W-:Y:S01]  /*4d40*/  IMAD.U32 R93, R88, 0x10000, RZ ;  /* 0x00010000585d7824 */ /* 0x024fe200078e00ff */
        /* <DEDUP_REMOVED lines=12> */
[----:B------:R-:W3:Y:S01]  /*4e10*/  @P5 LDG.E.LTC128B.U16 R88, desc[UR12][R130.64] ;  /* 0x0000000c82585981 */ /* 0x000ee2000c1e1520 */
[----:B------:R-:W-:Y:S01]  /*4e20*/  ULOP3.LUT UR17, UR22, 0x22, URZ, 0xfc, !UPT ;  /* 0x0000002216117892 */ /* 0x000fe2000f8efc3f */
[----:B---3--:R-:W-:-:S04]  /*4e30*/  IMAD.U32 R95, R88, 0x10000, RZ ;  /* 0x00010000585f7824 */ /* 0x008fc800078e00ff */
[----:B------:R-:W-:-:S04]  /*4e40*/  FMUL R95, R95, R2 ;  /* 0x000000025f5f7220 */ /* 0x000fc80000400000 */
[----:B------:R-:W-:-:S05]  /*4e50*/  FFMA R95, R96, R0, R95 ;  /* 0x00000000605f7223 */ /* 0x000fca000000005f */
[----:B------:R-:W-:-:S04]  /*4e60*/  F2FP.BF16.F32.PACK_AB R95, RZ, R95 ;  /* 0x0000005fff5f723e */ /* 0x000fc800000010ff */
[----:B------:R-:W-:Y:S02]  /*4e70*/  PRMT R8, R95, 0x7610, R8 ;  /* 0x000076105f087816 */ /* 0x000fe40000000008 */
[----:B------:R-:W-:-:S03]  /*4e80*/  LOP3.LUT R95, R9, 0x32, RZ, 0xfc, !PT ;  /* 0x00000032095f7812 */ /* 0x000fc600078efcff */
[----:B------:R3:W-:Y:S01]  /*4e90*/  @P5 STG.E.U16 desc[UR12][R122.64], R8 ;  /* 0x000000087a005986 */ /* 0x0007e2000c10150c */
[----:B--2---:R-:W-:-:S05]  /*4ea0*/  IADD3 R126, P5, R95, R154, RZ ;  /* 0x0000009a5f7e7210 */ /* 0x004fca0007fbe0ff */
[----:B------:R-:W-:Y:S01]  /*4eb0*/  IMAD.X R127, R15, 0x1, R155, P5 ;  /* 0x000000010f7f7824 */ /* 0x000fe200028e069b */
[----:B------:R-:W-:-:S04]  /*4ec0*/  IADD3 R130, P5, R20, UR17, RZ ;  /* 0x0000001114827c10 */ /* 0x000fc8000ffbe0ff */
[----:B------:R-:W-:Y:S02]  /*4ed0*/  IADD3.X R131, R21, UR4, RZ, P5, !PT ;  /* 0x0000000415837c10 */ /* 0x000fe4000affe4ff */
[----:B------:R-:W-:-:S04]  /*4ee0*/  LOP3.LUT P5, RZ, R120, 0x20, RZ, 0xc0, !PT ;  /* 0x0000002078ff7812 */ /* 0x000fc800078ac0ff */
[----:B------:R-:W-:-:S13]  /*4ef0*/  ISETP.GT.AND P5, PT, R7, 0x40, P5 ;  /* 0x000000400700780c */ /* 0x000fda0002fa4270 */
[----:B------:R-:W2:Y:S01]  /*4f00*/  @P5 LDG.E.LTC128B.U16 R88, desc[UR12][R130.64] ;  /* 0x0000000c82585981 */ /* 0x000ea2000c1e1520 */
[----:B------:R-:W-:Y:S01]  /*4f10*/  BSSY B0, `(.L_x_96) ;  /* 0x000000d000007945 */ /* 0x000fe20003800000 */
[----:B--2---:R-:W-:-:S04]  /*4f20*/  IMAD.U32 R133, R88, 0x10000, RZ ;  /* 0x0001000058857824 */ /* 0x004fc800078e00ff */
[----:B------:R-:W-:-:S04]  /*4f30*/  FMUL R6, R133, R2 ;  /* 0x0000000285067220 */ /* 0x000fc80000400000 */
[----:B------:R-:W-:-:S05]  /*4f40*/  FFMA R6, R97, R0, R6 ;  /* 0x0000000061067223 */ /* 0x000fca0000000006 */
[----:B------:R-:W-:-:S05]  /*4f50*/  F2FP.BF16.F32.PACK_AB R6, RZ, R6 ;  /* 0x00000006ff06723e */ /* 0x000fca00000010ff */
[----:B------:R2:W-:Y:S01]  /*4f60*/  @P5 STG.E.U16 desc[UR12][R128.64], R6 ;  /* 0x0000000680005986 */ /* 0x0005e2000c10150c */
[----:B---3--:R-:W-:-:S05]  /*4f70*/  IADD3 R122, P5, R89, R156, RZ ;  /* 0x0000009c597a7210 */ /* 0x008fca0007fbe0ff */
[----:B------:R-:W-:Y:S01]  /*4f80*/  IMAD.X R123, R15, 0x1, R157, P5 ;  /* 0x000000010f7b7824 */ /* 0x000fe200028e069d */
[----:B------:R-:W-:-:S13]  /*4f90*/  ISETP.GT.AND P5, PT, R7, 0x48, P6 ;  /* 0x000000480700780c */ /* 0x000fda00037a4270 */
[----:B--2---:R-:W-:Y:S05]  /*4fa0*/  @!P5 BRA `(.L_x_97) ;  /* 0x00000000000cd947 */ /* 0x004fea0003800000 */
[----:B------:R-:W-:-:S04]  /*4fb0*/  IADD3 R96, P6, R16, UR18, RZ ;  /* 0x0000001210607c10 */ /* 0x000fc8000ffde0ff */
[----:B------:R-:W-:-:S05]  /*4fc0*/  IADD3.X R97, R17, UR4, RZ, P6, !PT ;  /* 0x0000000411617c10 */ /* 0x000fca000b7fe4ff */
[----:B------:R2:W5:Y:S04]  /*4fd0*/  LDG.E.LTC128B.U16 R88, desc[UR12][R96.64] ;  /* 0x0000000c60587981 */ /* 0x000568000c1e1520 */
.L_x_97:
[----:B------:R-:W-:Y:S05]  /*4fe0*/  BSYNC B0 ;  /* 0x0000000000007941 */ /* 0x000fea0003800000 */
.L_x_96:
        /* <DEDUP_REMOVED lines=14> */
.L_x_99:
[----:B------:R-:W-:Y:S05]  /*50d0*/  BSYNC B0 ;  /* 0x0000000000007941 */ /* 0x000fea0003800000 */
.L_x_98:
        /* <DEDUP_REMOVED lines=42> */
.L_x_101:
[----:B------:R-:W-:Y:S05]  /*5380*/  BSYNC B0 ;  /* 0x0000000000007941 */ /* 0x000fea0003800000 */
.L_x_100:
        /* <DEDUP_REMOVED lines=14> */
.L_x_103:
[----:B------:R-:W-:Y:S05]  /*5470*/  BSYNC B0 ;  /* 0x0000000000007941 */ /* 0x000fea0003800000 */
.L_x_102:
        /* <DEDUP_REMOVED lines=42> */
.L_x_105:
[----:B------:R-:W-:Y:S05]  /*5720*/  BSYNC B0 ;  /* 0x0000000000007941 */ /* 0x000fea0003800000 */
.L_x_104:
        /* <DEDUP_REMOVED lines=14> */
.L_x_107:
[----:B------:R-:W-:Y:S05]  /*5810*/  BSYNC B0 ;  /* 0x0000000000007941 */ /* 0x000fea0003800000 */
.L_x_106:
        /* <DEDUP_REMOVED lines=42> */
.L_x_109:
[----:B------:R-:W-:Y:S05]  /*5ac0*/  BSYNC B0 ;  /* 0x0000000000007941 */ /* 0x000fea0003800000 */
.L_x_108:
        /* <DEDUP_REMOVED lines=14> */
.L_x_111:
[----:B------:R-:W-:Y:S05]  /*5bb0*/  BSYNC B0 ;  /* 0x0000000000007941 */ /* 0x000fea0003800000 */
.L_x_110:
[----:B--2--5:R-:W-:Y:S01]  /*5bc0*/  IMAD.U32 R109, R88, 0x10000, RZ ;  /* 0x00010000586d7824 */ /* 0x024fe200078e00ff */
[----:B------:R-:W-:-:S03]  /*5bd0*/  ULOP3.LUT UR8, UR22, 0x60, URZ, 0xfc, !UPT ;  /* 0x0000006016087892 */ /* 0x000fc6000f8efc3f */
        /* <DEDUP_REMOVED lines=38> */
.L_x_113:
[----:B------:R-:W-:Y:S05]  /*5e40*/  BSYNC B0 ;  /* 0x0000000000007941 */ /* 0x000fea0003800000 */
.L_x_112:
[----:B--2--5:R-:W-:Y:S01]  /*5e50*/  IMAD.U32 R113, R88, 0x10000, RZ ;  /* 0x0001000058717824 */ /* 0x024fe200078e00ff */
[----:B------:R-:W-:Y:S03]  /*5e60*/  BSSY B0, `(.L_x_114) ;  /* 0x000000c000007945 */ /* 0x000fe60003800000 */
        /* <DEDUP_REMOVED lines=11> */
.L_x_115:
[----:B------:R-:W-:Y:S05]  /*5f20*/  BSYNC B0 ;  /* 0x0000000000007941 */ /* 0x000fea0003800000 */
.L_x_114:
[----:B--2--5:R-:W-:Y:S01]  /*5f30*/  IMAD.U32 R113, R88, 0x10000, RZ ;  /* 0x0001000058717824 */ /* 0x024fe200078e00ff */
[----:B------:R-:W-:-:S03]  /*5f40*/  ULOP3.LUT UR6, UR22, 0x70, URZ, 0xfc, !UPT ;  /* 0x0000007016067892 */ /* 0x000fc6000f8efc3f */
[----:B------:R-:W-:-:S04]  /*5f50*/  FMUL R6, R113, R2 ;  /* 0x0000000271067220 */ /* 0x000fc80000400000 */
[----:B------:R-:W-:-:S05]  /*5f60*/  FFMA R6, R115, R0, R6 ;  /* 0x0000000073067223 */ /* 0x000fca0000000006 */
[----:B------:R-:W-:-:S05]  /*5f70*/  F2FP.BF16.F32.PACK_AB R6, RZ, R6 ;  /* 0x00000006ff06723e */ /* 0x000fca00000010ff */
[----:B------:R-:W-:Y:S01]  /*5f80*/  @P5 STG.E.U16 desc[UR12][R128.64], R6 ;  /* 0x0000000680005986 */ /* 0x000fe2000c10150c */
        /* <DEDUP_REMOVED lines=10> */
[----:B------:R-:W-:-:S05]  /*6030*/  F2FP.BF16.F32.PACK_AB R123, RZ, R123 ;  /* 0x0000007bff7b723e */ /* 0x000fca00000010ff */
[----:B------:R2:W-:Y:S01]  /*6040*/  @P5 STG.E.U16 desc[UR12][R124.64], R123 ;  /* 0x0000007b7c005986 */ /* 0x0005e2000c10150c */
[----:B------:R-:W-:-:S05]  /*6050*/  IADD3 R122, P5, R111, R156, RZ ;  /* 0x0000009c6f7a7210 */ /* 0x000fca0007fbe0ff */
[----:B--2---:R-:W-:Y:S01]  /*6060*/  IMAD.X R123, R15, 0x1, R157, P5 ;  /* 0x000000010f7b7824 */ /* 0x004fe200028e069d */
        /* <DEDUP_REMOVED lines=17> */
.L_x_117:
[----:B------:R-:W-:Y:S05]  /*6180*/  BSYNC B0 ;  /* 0x0000000000007941 */ /* 0x000fea0003800000 */
.L_x_116:
        /* <DEDUP_REMOVED lines=11> */
[----:B--2---:R-:W-:Y:S05]  /*6240*/  @!P5 BRA `(.L_x_119) ;  /* 0x000000000004d947 */ /* 0x004fea0003800000 */
[----:B------:R2:W5:Y:S02]  /*6250*/  LDG.E.LTC128B.U16 R88, desc[UR12][R16.64] ;  /* 0x0000000c10587981 */ /* 0x000564000c1e1520 */
.L_x_119:
[----:B------:R-:W-:Y:S05]  /*6260*/  BSYNC B0 ;  /* 0x0000000000007941 */ /* 0x000fea0003800000 */
.L_x_118:
        /* <DEDUP_REMOVED lines=13> */
.L_x_121:
[----:B------:R-:W-:Y:S05]  /*6340*/  BSYNC B0 ;  /* 0x0000000000007941 */ /* 0x000fea0003800000 */
.L_x_120:
[----:B-----5:R-:W-:Y:S01]  /*6350*/  IMAD.U32 R113, R88, 0x10000, RZ ;  /* 0x0001000058717824 */ /* 0x020fe200078e00ff */
        /* <DEDUP_REMOVED lines=13> */
.L_x_123:
[----:B------:R-:W-:Y:S05]  /*6430*/  BSYNC B0 ;  /* 0x0000000000007941 */ /* 0x000fea0003800000 */
.L_x_122:
[----:B---3-5:R-:W-:Y:S01]  /*6440*/  IMAD.U32 R113, R88, 0x10000, RZ ;  /* 0x0001000058717824 */ /* 0x028fe200078e00ff */
        /* <DEDUP_REMOVED lines=10> */
[----:B---3--:R-:W-:Y:S05]  /*64f0*/  @!P5 BRA `(.L_x_125) ;  /* 0x000000000004d947 */ /* 0x008fea0003800000 */
[----:B------:R3:W5:Y:S02]  /*6500*/  LDG.E.LTC128B.U16 R88, desc[UR12][R112.64] ;  /* 0x0000000c70587981 */ /* 0x000764000c1e1520 */
.L_x_125:
[----:B------:R-:W-:Y:S05]  /*6510*/  BSYNC B0 ;  /* 0x0000000000007941 */ /* 0x000fea0003800000 */
.L_x_124:
        /* <DEDUP_REMOVED lines=10> */
[----:B0-----:R-:W-:Y:S05]  /*65c0*/  @!P5 BRA `(.L_x_127) ;  /* 0x00000000000cd947 */ /* 0x001fea0003800000 */
[----:B------:R-:W-:-:S04]  /*65d0*/  IADD3 R118, P6, R12, UR21, RZ ;  /* 0x000000150c767c10 */ /* 0x000fc8000ffde0ff */
[----:B------:R-:W-:-:S05]  /*65e0*/  IADD3.X R119, R13, UR4, RZ, P6, !PT ;  /* 0x000000040d777c10 */ /* 0x000fca000b7fe4ff */
[----:B------:R0:W5:Y:S04]  /*65f0*/  LDG.E.LTC128B.U16 R88, desc[UR12][R118.64] ;  /* 0x0000000c76587981 */ /* 0x000168000c1e1520 */
.L_x_127:
[----:B------:R-:W-:Y:S05]  /*6600*/  BSYNC B0 ;  /* 0x0000000000007941 */ /* 0x000fea0003800000 */
.L_x_126:
[----:B0----5:R-:W-:Y:S01]  /*6610*/  IMAD.U32 R119, R88, 0x10000, RZ ;  /* 0x0001000058777824 */ /* 0x021fe200078e00ff */
        /* <DEDUP_REMOVED lines=13> */
.L_x_129:
[----:B------:R-:W-:Y:S05]  /*66f0*/  BSYNC B0 ;  /* 0x0000000000007941 */ /* 0x000fea0003800000 */
.L_x_128:
        /* <DEDUP_REMOVED lines=8> */
[----:B0-----:R-:W-:Y:S01]  /*6780*/  IMAD.X R119, R5, 0x1, R15, P5 ;  /* 0x0000000105777824 */ /* 0x001fe200028e060f */
[----:B------:R-:W-:-:S13]  /*6790*/  ISETP.GT.AND P5, PT, R7, 0x80, P6 ;  /* 0x000000800700780c */ /* 0x000fda00037a4270 */
[----:B------:R-:W-:Y:S05]  /*67a0*/  @!P5 BRA `(.L_x_131) ;  /* 0x00000000000cd947 */ /* 0x000fea0003800000 */
[----:B------:R-:W-:-:S04]  /*67b0*/  IADD3 R114, P6, R10, UR19, RZ ;  /* 0x000000130a727c10 */ /* 0x000fc8000ffde0ff */
[----:B------:R-:W-:-:S05]  /*67c0*/  IADD3.X R115, R11, UR4, RZ, P6, !PT ;  /* 0x000000040b737c10 */ /* 0x000fca000b7fe4ff */
[----:B------:R0:W5:Y:S04]  /*67d0*/  LDG.E.LTC128B.U16 R88, desc[UR12][R114.64] ;  /* 0x0000000c72587981 */ /* 0x000168000c1e1520 */
.L_x_131:
[----:B------:R-:W-:Y:S05]  /*67e0*/  BSYNC B0 ;  /* 0x0000000000007941 */ /* 0x000fea0003800000 */
.L_x_130:
[----:B0----5:R-:W-:Y:S01]  /*67f0*/  IMAD.U32 R115, R88, 0x10000, RZ ;  /* 0x0001000058737824 */ /* 0x021fe200078e00ff */
[----:B------:R-:W-:Y:S01]  /*6800*/  LOP3.LUT P6, RZ, R120, 0x4, RZ, 0xc0, !PT ;  /* 0x0000000478ff7812 */ /* 0x000fe200078cc0ff */
[----:B------:R-:W-:Y:S01]  /*6810*/  BSSY B0, `(.L_x_132) ;  /* 0x000000d000007945 */ /* 0x000fe20003800000 */
[----:B------:R-:W-:Y:S01]  /*6820*/  PRMT R60, R88, 0x7610, R60 ;  /* 0x00007610583c7816 */ /* 0x000fe2000000003c */
        /* <DEDUP_REMOVED lines=11> */
.L_x_133:
[----:B------:R-:W-:Y:S05]  /*68e0*/  BSYNC B0 ;  /* 0x0000000000007941 */ /* 0x000fea0003800000 */
.L_x_132:
        /* <DEDUP_REMOVED lines=15> */
.L_x_135:
[----:B------:R-:W-:Y:S05]  /*69e0*/  BSYNC B0 ;  /* 0x0000000000007941 */ /* 0x000fea0003800000 */
.L_x_134:
        /* <DEDUP_REMOVED lines=14> */
.L_x_137:
[----:B------:R-:W-:Y:S05]  /*6ad0*/  BSYNC B0 ;  /* 0x0000000000007941 */ /* 0x000fea0003800000 */
.L_x_136:
        /* <DEDUP_REMOVED lines=14> */
.L_x_139:
[----:B------:R-:W-:Y:S05]  /*6bc0*/  BSYNC B0 ;  /* 0x0000000000007941 */ /* 0x000fea0003800000 */
.L_x_138:
        /* <DEDUP_REMOVED lines=14> */
.L_x_141:
[----:B------:R-:W-:Y:S05]  /*6cb0*/  BSYNC B0 ;  /* 0x0000000000007941 */ /* 0x000fea0003800000 */
.L_x_140:
        /* <DEDUP_REMOVED lines=14> */
.L_x_143:
[----:B------:R-:W-:Y:S05]  /*6da0*/  BSYNC B0 ;  /* 0x0000000000007941 */ /* 0x000fea0003800000 */
.L_x_142:
        /* <DEDUP_REMOVED lines=14> */
.L_x_145:
[----:B------:R-:W-:Y:S05]  /*6e90*/  BSYNC B0 ;  /* 0x0000000000007941 */ /* 0x000fea0003800000 */
.L_x_144:
        /* <DEDUP_REMOVED lines=14> */
.L_x_147:
[----:B------:R-:W-:Y:S05]  /*6f80*/  BSYNC B0 ;  /* 0x0000000000007941 */ /* 0x000fea0003800000 */
.L_x_146:
        /* <DEDUP_REMOVED lines=14> */
.L_x_149:
[----:B------:R-:W-:Y:S05]  /*7070*/  BSYNC B0 ;  /* 0x0000000000007941 */ /* 0x000fea0003800000 */
.L_x_148:
        /* <DEDUP_REMOVED lines=14> */
.L_x_151:
[----:B------:R-:W-:Y:S05]  /*7160*/  BSYNC B0 ;  /* 0x0000000000007941 */ /* 0x000fea0003800000 */
.L_x_150:
        /* <DEDUP_REMOVED lines=14> */
.L_x_153:
[----:B------:R-:W-:Y:S05]  /*7250*/  BSYNC B0 ;  /* 0x0000000000007941 */ /* 0x000fea0003800000 */
.L_x_152:
        /* <DEDUP_REMOVED lines=14> */
.L_x_155:
[----:B------:R-:W-:Y:S05]  /*7340*/  BSYNC B0 ;  /* 0x0000000000007941 */ /* 0x000fea0003800000 */
.L_x_154:
        /* <DEDUP_REMOVED lines=14> */
.L_x_157:
[----:B------:R-:W-:Y:S05]  /*7430*/  BSYNC B0 ;  /* 0x0000000000007941 */ /* 0x000fea0003800000 */
.L_x_156:
        /* <DEDUP_REMOVED lines=14> */
.L_x_159:
[----:B------:R-:W-:Y:S05]  /*7520*/  BSYNC B0 ;  /* 0x0000000000007941 */ /* 0x000fea0003800000 */
.L_x_158:
        /* <DEDUP_REMOVED lines=14> */
.L_x_161:
[----:B------:R-:W-:Y:S05]  /*7610*/  BSYNC B0 ;  /* 0x0000000000007941 */ /* 0x000fea0003800000 */
.L_x_160:
        /* <DEDUP_REMOVED lines=14> */
.L_x_163:
[----:B------:R-:W-:Y:S05]  /*7700*/  BSYNC B0 ;  /* 0x0000000000007941 */ /* 0x000fea0003800000 */
.L_x_162:
        /* <DEDUP_REMOVED lines=14> */
.L_x_165:
[----:B------:R-:W-:Y:S05]  /*77f0*/  BSYNC B0 ;  /* 0x0000000000007941 */ /* 0x000fea0003800000 */
.L_x_164:
        /* <DEDUP_REMOVED lines=14> */
.L_x_167:
[----:B------:R-:W-:Y:S05]  /*78e0*/  BSYNC B0 ;  /* 0x0000000000007941 */ /* 0x000fea0003800000 */
.L_x_166:
[----:B0----5:R-:W-:Y:S01]  /*78f0*/  IMAD.U32 R61, R6, 0x10000, RZ ;  /* 0x00010000063d7824 */ /* 0x021fe200078e00ff */
        /* <DEDUP_REMOVED lines=12> */
.L_x_169:
[----:B------:R-:W-:Y:S05]  /*79c0*/  BSYNC B0 ;  /* 0x0000000000007941 */ /* 0x000fea0003800000 */
.L_x_168:
        /* <DEDUP_REMOVED lines=13> */
.L_x_171:
[----:B------:R-:W-:Y:S05]  /*7aa0*/  BSYNC B0 ;  /* 0x0000000000007941 */ /* 0x000fea0003800000 */
.L_x_170:
        /* <DEDUP_REMOVED lines=13> */
.L_x_173:
[----:B------:R-:W-:Y:S05]  /*7b80*/  BSYNC B0 ;  /* 0x0000000000007941 */ /* 0x000fea0003800000 */
.L_x_172:
        /* <DEDUP_REMOVED lines=13> */
.L_x_175:
[----:B------:R-:W-:Y:S05]  /*7c60*/  BSYNC B0 ;  /* 0x0000000000007941 */ /* 0x000fea0003800000 */
.L_x_174:
        /* <DEDUP_REMOVED lines=13> */
.L_x_177:
[----:B------:R-:W-:Y:S05]  /*7d40*/  BSYNC B0 ;  /* 0x0000000000007941 */ /* 0x000fea0003800000 */
.L_x_176:
        /* <DEDUP_REMOVED lines=13> */
.L_x_179:
[----:B------:R-:W-:Y:S05]  /*7e20*/  BSYNC B0 ;  /* 0x0000000000007941 */ /* 0x000fea0003800000 */
.L_x_178:
        /* <DEDUP_REMOVED lines=13> */
.L_x_181:
[----:B------:R-:W-:Y:S05]  /*7f00*/  BSYNC B0 ;  /* 0x0000000000007941 */ /* 0x000fea0003800000 */
.L_x_180:
        /* <DEDUP_REMOVED lines=9> */
[----:B0-----:R-:W-:Y:S02]  /*7fa0*/  IADD3.X R5, R13, UR4, RZ, P5, !PT ;  /* 0x000000040d057c10 */ /* 0x001fe4000affe4ff */
[----:B------:R-:W-:-:S13]  /*7fb0*/  ISETP.GT.AND P5, PT, R7, 0x88, P0 ;  /* 0x000000880700780c */ /* 0x000fda00007a4270 */
[----:B------:R-:W-:Y:S05]  /*7fc0*/  @!P5 BRA `(.L_x_183) ;  /* 0x000000000004d947 */ /* 0x000fea0003800000 */
[----:B------:R0:W5:Y:S02]  /*7fd0*/  LDG.E.LTC128B.U16 R6, desc[UR12][R4.64] ;  /* 0x0000000c04067981 */ /* 0x000164000c1e1520 */
.L_x_183:
[----:B------:R-:W-:Y:S05]  /*7fe0*/  BSYNC B0 ;  /* 0x0000000000007941 */ /* 0x000fea0003800000 */
.L_x_182:
[----:B0----5:R-:W-:Y:S01]  /*7ff0*/  IMAD.U32 R5, R6, 0x10000, RZ ;  /* 0x0001000006057824 */ /* 0x021fe200078e00ff */
[----:B------:R-:W-:Y:S03]  /*8000*/  BSSY B0, `(.L_x_184) ;  /* 0x000000d000007945 */ /* 0x000fe60003800000 */
[----:B------:R-:W-:-:S04]  /*8010*/  FMUL R4, R5, R2 ;  /* 0x0000000205047220 */ /* 0x000fc80000400000 */
[----:B------:R-:W-:-:S05]  /*8020*/  FFMA R4, R87, R0, R4 ;  /* 0x0000000057047223 */ /* 0x000fca0000000004 */
[----:B------:R-:W-:-:S04]  /*8030*/  F2FP.BF16.F32.PACK_AB R4, RZ, R4 ;  /* 0x00000004ff04723e */ /* 0x000fc800000010ff */
[----:B------:R-:W-:-:S05]  /*8040*/  PRMT R5, R4, 0x7610, R5 ;  /* 0x0000761004057816 */ /* 0x000fca0000000005 */
        /* <DEDUP_REMOVED lines=8> */
.L_x_185:
[----:B------:R-:W-:Y:S05]  /*80d0*/  BSYNC B0 ;  /* 0x0000000000007941 */ /* 0x000fea0003800000 */
.L_x_184:
        /* <DEDUP_REMOVED lines=14> */
.L_x_187:
[----:B------:R-:W-:Y:S05]  /*81c0*/  BSYNC B0 ;  /* 0x0000000000007941 */ /* 0x000fea0003800000 */
.L_x_186:
[----:B0----5:R-:W-:Y:S01]  /*81d0*/  IMAD.U32 R13, R6, 0x10000, RZ ;  /* 0x00010000060d7824 */ /* 0x021fe200078e00ff */
[----:B------:R-:W-:Y:S01]  /*81e0*/  ISETP.GT.AND P4, PT, R7, 0xc8, P4 ;  /* 0x000000c80700780c */ /* 0x000fe20002784270 */
[----:B------:R-:W-:Y:S02]  /*81f0*/  BSSY B0, `(.L_x_188) ;  /* 0x000000b000007945 */ /* 0x000fe40003800000 */
[----:B------:R-:W-:-:S04]  /*8200*/  FMUL R8, R13, R2 ;  /* 0x000000020d087220 */ /* 0x000fc80000400000 */
[----:B------:R-:W-:-:S05]  /*8210*/  FFMA R8, R25, R0, R8 ;  /* 0x0000000019087223 */ /* 0x000fca0000000008 */
[----:B------:R-:W-:-:S05]  /*8220*/  F2FP.BF16.F32.PACK_AB R8, RZ, R8 ;  /* 0x00000008ff08723e */ /* 0x000fca00000010ff */
[----:B------:R0:W-:Y:S01]  /*8230*/  @P5 STG.E.U16 desc[UR12][R60.64], R8 ;  /* 0x000000083c005986 */ /* 0x0001e2000c10150c */
[----:B------:R-:W-:-:S05]  /*8240*/  IADD3 R12, P5, R56, R9, RZ ;  /* 0x00000009380c7210 */ /* 0x000fca0007fbe0ff */
[----:B------:R-:W-:Y:S01]  /*8250*/  IMAD.X R13, R57, 0x1, R15, P5 ;  /* 0x00000001390d7824 */ /* 0x000fe200028e060f */
[----:B------:R-:W-:Y:S07]  /*8260*/  @!P4 BRA `(.L_x_189) ;  /* 0x00000000000cc947 */ /* 0x000fee0003800000 */
[----:B0-----:R-:W-:-:S04]  /*8270*/  IADD3 R8, P5, R112, UR22, RZ ;  /* 0x0000001670087c10 */ /* 0x001fc8000ffbe0ff */
[----:B------:R-:W-:-:S05]  /*8280*/  IADD3.X R9, R113, UR4, RZ, P5, !PT ;  /* 0x0000000471097c10 */ /* 0x000fca000affe4ff */
[----:B------:R0:W5:Y:S04]  /*8290*/  LDG.E.LTC128B.U16 R6, desc[UR12][R8.64] ;  /* 0x0000000c08067981 */ /* 0x000168000c1e1520 */
.L_x_189:
[----:B------:R-:W-:Y:S05]  /*82a0*/  BSYNC B0 ;  /* 0x0000000000007941 */ /* 0x000fea0003800000 */
.L_x_188:
        /* <DEDUP_REMOVED lines=14> */
.L_x_191:
[----:B------:R-:W-:Y:S05]  /*8390*/  BSYNC B0 ;  /* 0x0000000000007941 */ /* 0x000fea0003800000 */
.L_x_190:
[----:B-----5:R-:W-:Y:S01]  /*83a0*/  IMAD.U32 R3, R6, 0x10000, RZ ;  /* 0x0001000006037824 */ /* 0x020fe200078e00ff */
[----:B------:R-:W-:Y:S01]  /*83b0*/  LOP3.LUT P5, RZ, R120, 0x4, RZ, 0xc0, !PT ;  /* 0x0000000478ff7812 */ /* 0x000fe200078ac0ff */
[----:B------:R-:W-:Y:S02]  /*83c0*/  BSSY B0, `(.L_x_192) ;  /* 0x000000c000007945 */ /* 0x000fe40003800000 */
[----:B0-----:R-:W-:-:S04]  /*83d0*/  FMUL R8, R3, R2 ;  /* 0x0000000203087220 */ /* 0x001fc80000400000 */
        /* <DEDUP_REMOVED lines=10> */
.L_x_193:
[----:B------:R-:W-:Y:S05]  /*8480*/  BSYNC B0 ;  /* 0x0000000000007941 */ /* 0x000fea0003800000 */
.L_x_192:
        /* <DEDUP_REMOVED lines=14> */
.L_x_195:
[----:B------:R-:W-:Y:S05]  /*8570*/  BSYNC B0 ;  /* 0x0000000000007941 */ /* 0x000fea0003800000 */
.L_x_194:
[----:B-----5:R-:W-:Y:S01]  /*8580*/  IMAD.U32 R3, R6, 0x10000, RZ ;  /* 0x0001000006037824 */ /* 0x020fe200078e00ff */
[----:B------:R-:W-:Y:S01]  /*8590*/  LOP3.LUT P5, RZ, R120, 0x4, RZ, 0xc0, !PT ;  /* 0x0000000478ff7812 */ /* 0x000fe200078ac0ff */
[----:B------:R-:W-:Y:S02]  /*85a0*/  BSSY B0, `(.L_x_196) ;  /* 0x000000e000007945 */ /* 0x000fe40003800000 */
[----:B0-----:R-:W-:-:S04]  /*85b0*/  FMUL R4, R3, R2 ;  /* 0x0000000203047220 */ /* 0x001fc80000400000 */
[----:B------:R-:W-:-:S05]  /*85c0*/  FFMA R4, R29, R0, R4 ;  /* 0x000000001d047223 */ /* 0x000fca0000000004 */
[----:B------:R-:W-:-:S04]  /*85d0*/  F2FP.BF16.F32.PACK_AB R4, RZ, R4 ;  /* 0x00000004ff04723e */ /* 0x000fc800000010ff */
[----:B------:R-:W-:Y:S02]  /*85e0*/  PRMT R5, R4, 0x7610, R5 ;  /* 0x0000761004057816 */ /* 0x000fe40000000005 */
[----:B------:R-:W-:-:S03]  /*85f0*/  PRMT R4, R6, 0x7610, R4 ;  /* 0x0000761006047816 */ /* 0x000fc60000000004 */
        /* <DEDUP_REMOVED lines=8> */
.L_x_197:
[----:B------:R-:W-:Y:S05]  /*8680*/  BSYNC B0 ;  /* 0x0000000000007941 */ /* 0x000fea0003800000 */
.L_x_196:
[----:B-----5:R-:W-:Y:S01]  /*8690*/  IMAD.U32 R3, R4, 0x10000, RZ ;  /* 0x0001000004037824 */ /* 0x020fe200078e00ff */
        /* <DEDUP_REMOVED lines=12> */
.L_x_199:
[----:B------:R-:W-:Y:S05]  /*8760*/  BSYNC B0 ;  /* 0x0000000000007941 */ /* 0x000fea0003800000 */
.L_x_198:
        /* <DEDUP_REMOVED lines=14> */
.L_x_201:
[----:B------:R-:W-:Y:S05]  /*8850*/  BSYNC B0 ;  /* 0x0000000000007941 */ /* 0x000fea0003800000 */
.L_x_200:
        /* <DEDUP_REMOVED lines=14> */
.L_x_203:
[----:B------:R-:W-:Y:S05]  /*8940*/  BSYNC B0 ;  /* 0x0000000000007941 */ /* 0x000fea0003800000 */
.L_x_202:
        /* <DEDUP_REMOVED lines=14> */
.L_x_205:
[----:B------:R-:W-:Y:S05]  /*8a30*/  BSYNC B0 ;  /* 0x0000000000007941 */ /* 0x000fea0003800000 */
.L_x_204:
        /* <DEDUP_REMOVED lines=13> */
.L_x_207:
[----:B------:R-:W-:Y:S05]  /*8b10*/  BSYNC B0 ;  /* 0x0000000000007941 */ /* 0x000fea0003800000 */
.L_x_206:
        /* <DEDUP_REMOVED lines=14> */
.L_x_209:
[----:B------:R-:W-:Y:S05]  /*8c00*/  BSYNC B0 ;  /* 0x0000000000007941 */ /* 0x000fea0003800000 */
.L_x_208:
        /* <DEDUP_REMOVED lines=14> */
.L_x_211:
[----:B------:R-:W-:Y:S05]  /*8cf0*/  BSYNC B0 ;  /* 0x0000000000007941 */ /* 0x000fea0003800000 */
.L_x_210:
        /* <DEDUP_REMOVED lines=14> */
.L_x_213:
[----:B------:R-:W-:Y:S05]  /*8de0*/  BSYNC B0 ;  /* 0x0000000000007941 */ /* 0x000fea0003800000 */
.L_x_212:
        /* <DEDUP_REMOVED lines=13> */
.L_x_215:
[----:B------:R-:W-:Y:S05]  /*8ec0*/  BSYNC B0 ;  /* 0x0000000000007941 */ /* 0x000fea0003800000 */
.L_x_214:
        /* <DEDUP_REMOVED lines=14> */
.L_x_217:
[----:B------:R-:W-:Y:S05]  /*8fb0*/  BSYNC B0 ;  /* 0x0000000000007941 */ /* 0x000fea0003800000 */
.L_x_216:
        /* <DEDUP_REMOVED lines=14> */
.L_x_219:
[----:B------:R-:W-:Y:S05]  /*90a0*/  BSYNC B0 ;  /* 0x0000000000007941 */ /* 0x000fea0003800000 */
.L_x_218:
[----:B-----5:R-:W-:Y:S01]  /*90b0*/  IMAD.U32 R3, R4, 0x10000, RZ ;  /* 0x0001000004037824 */ /* 0x020fe200078e00ff */
[----:B------:R-:W-:Y:S01]  /*90c0*/  LOP3.LUT P5, RZ, R120, 0x100, RZ, 0xc0, !PT ;  /* 0x0000010078ff7812 */ /* 0x000fe200078ac0ff */
[----:B------:R-:W-:Y:S02]  /*90d0*/  BSSY B0, `(.L_x_220) ;  /* 0x000000a000007945 */ /* 0x000fe40003800000 */
[----:B------:R-:W-:-:S04]  /*90e0*/  FMUL R6, R3, R2 ;  /* 0x0000000203067220 */ /* 0x000fc80000400000 */
[----:B------:R-:W-:-:S05]  /*90f0*/  FFMA R6, R41, R0, R6 ;  /* 0x0000000029067223 */ /* 0x000fca0000000006 */
[----:B------:R-:W-:-:S05]  /*9100*/  F2FP.BF16.F32.PACK_AB R6, RZ, R6 ;  /* 0x00000006ff06723e */ /* 0x000fca00000010ff */
[----:B------:R0:W-:Y:S01]  /*9110*/  @P4 STG.E.U16 desc[UR12][R18.64], R6 ;  /* 0x0000000612004986 */ /* 0x0001e2000c10150c */
[----:B------:R-:W-:-:S13]  /*9120*/  ISETP.GT.AND P4, PT, R7, 0xc8, P5 ;  /* 0x000000c80700780c */ /* 0x000fda0002f84270 */
[----:B0-----:R-:W-:Y:S05]  /*9130*/  @!P4 BRA `(.L_x_221) ;  /* 0x00000000000cc947 */ /* 0x001fea0003800000 */
[----:B------:R-:W-:-:S04]  /*9140*/  IADD3 R4, P5, R112, UR14, RZ ;  /* 0x0000000e70047c10 */ /* 0x000fc8000ffbe0ff */
[----:B------:R-:W-:-:S05]  /*9150*/  IADD3.X R5, R113, UR4, RZ, P5, !PT ;  /* 0x0000000471057c10 */ /* 0x000fca000affe4ff */
[----:B------:R0:W5:Y:S04]  /*9160*/  LDG.E.LTC128B.U16 R4, desc[UR12][R4.64] ;  /* 0x0000000c04047981 */ /* 0x000168000c1e1520 */
.L_x_221:
[----:B------:R-:W-:Y:S05]  /*9170*/  BSYNC B0 ;  /* 0x0000000000007941 */ /* 0x000fea0003800000 */
.L_x_220:
[----:B-----5:R-:W-:Y:S01]  /*9180*/  IMAD.U32 R3, R4, 0x10000, RZ ;  /* 0x0001000004037824 */ /* 0x020fe200078e00ff */
[----:B------:R-:W-:Y:S03]  /*9190*/  BSSY B0, `(.L_x_222) ;  /* 0x000000a000007945 */ /* 0x000fe60003800000 */
        /* <DEDUP_REMOVED lines=9> */
.L_x_223:
[----:B------:R-:W-:Y:S05]  /*9230*/  BSYNC B0 ;  /* 0x0000000000007941 */ /* 0x000fea0003800000 */
.L_x_222:
        /* <DEDUP_REMOVED lines=14> */
.L_x_225:
[----:B------:R-:W-:Y:S05]  /*9320*/  BSYNC B0 ;  /* 0x0000000000007941 */ /* 0x000fea0003800000 */
.L_x_224:
        /* <DEDUP_REMOVED lines=14> */
.L_x_227:
[----:B------:R-:W-:Y:S05]  /*9410*/  BSYNC B0 ;  /* 0x0000000000007941 */ /* 0x000fea0003800000 */
.L_x_226:
[----:B-----5:R-:W-:Y:S01]  /*9420*/  IMAD.U32 R3, R4, 0x10000, RZ ;  /* 0x0001000004037824 */ /* 0x020fe200078e00ff */
[----:B------:R-:W-:Y:S01]  /*9430*/  LOP3.LUT P5, RZ, R120, 0x200, RZ, 0xc0, !PT ;  /* 0x0000020078ff7812 */ /* 0x000fe200078ac0ff */
[----:B------:R-:W-:Y:S02]  /*9440*/  BSSY B0, `(.L_x_228) ;  /* 0x000000b000007945 */ /* 0x000fe40003800000 */
[----:B------:R-:W-:Y:S01]  /*9450*/  FMUL R6, R3, R2 ;  /* 0x0000000203067220 */ /* 0x000fe20000400000 */
[----:B------:R-:W-:Y:S02]  /*9460*/  ISETP.GT.AND P5, PT, R7, 0xc8, P5 ;  /* 0x000000c80700780c */ /* 0x000fe40002fa4270 */
[----:B------:R-:W-:Y:S01]  /*9470*/  PRMT R3, R4, 0x7610, R3 ;  /* 0x0000761004037816 */ /* 0x000fe20000000003 */
[----:B------:R-:W-:-:S05]  /*9480*/  FFMA R6, R45, R0, R6 ;  /* 0x000000002d067223 */ /* 0x000fca0000000006 */
[----:B------:R-:W-:-:S05]  /*9490*/  F2FP.BF16.F32.PACK_AB R6, RZ, R6 ;  /* 0x00000006ff06723e */ /* 0x000fca00000010ff */
[----:B------:R0:W-:Y:S01]  /*94a0*/  @P4 STG.E.U16 desc[UR12][R10.64], R6 ;  /* 0x000000060a004986 */ /* 0x0001e2000c10150c */
[----:B------:R-:W-:Y:S05]  /*94b0*/  @!P5 BRA `(.L_x_229) ;  /* 0x00000000000cd947 */ /* 0x000fea0003800000 */
[----:B------:R-:W-:-:S04]  /*94c0*/  IADD3 R4, P4, R112, UR10, RZ ;  /* 0x0000000a70047c10 */ /* 0x000fc8000ff9e0ff */
[----:B0-----:R-:W-:-:S05]  /*94d0*/  IADD3.X R5, R113, UR4, RZ, P4, !PT ;  /* 0x0000000471057c10 */ /* 0x001fca000a7fe4ff */
[----:B------:R0:W5:Y:S04]  /*94e0*/  LDG.E.LTC128B.U16 R3, desc[UR12][R4.64] ;  /* 0x0000000c04037981 */ /* 0x000168000c1e1520 */
.L_x_229:
[----:B------:R-:W-:Y:S05]  /*94f0*/  BSYNC B0 ;  /* 0x0000000000007941 */ /* 0x000fea0003800000 */
.L_x_228:
[----:B0----5:R-:W-:Y:S01]  /*9500*/  IMAD.U32 R5, R3, 0x10000, RZ ;  /* 0x0001000003057824 */ /* 0x021fe200078e00ff */
[----:B------:R-:W-:Y:S01]  /*9510*/  IADD3 R4, P4, R56, R101, RZ ;  /* 0x0000006538047210 */ /* 0x000fe20007f9e0ff */
[----:B------:R-:W-:Y:S01]  /*9520*/  BSSY B0, `(.L_x_230) ;  /* 0x000000b000007945 */ /* 0x000fe20003800000 */
[----:B------:R-:W-:Y:S01]  /*9530*/  ISETP.GT.AND P6, PT, R7, 0xc8, P6 ;  /* 0x000000c80700780c */ /* 0x000fe200037c4270 */
[----:B------:R-:W-:-:S04]  /*9540*/  FMUL R5, R5, R2 ;  /* 0x0000000205057220 */ /* 0x000fc80000400000 */
[----:B------:R-:W-:-:S05]  /*9550*/  FFMA R5, R46, R0, R5 ;  /* 0x000000002e057223 */ /* 0x000fca0000000005 */
[----:B------:R-:W-:Y:S01]  /*9560*/  F2FP.BF16.F32.PACK_AB R6, RZ, R5 ;  /* 0x00000005ff06723e */ /* 0x000fe200000010ff */
[----:B------:R-:W-:-:S05]  /*9570*/  IMAD.X R5, R57, 0x1, R15, P4 ;  /* 0x0000000139057824 */ /* 0x000fca00020e060f */
[----:B------:R0:W-:Y:S01]  /*9580*/  @P5 STG.E.U16 desc[UR12][R4.64], R6 ;  /* 0x0000000604005986 */ /* 0x0001e2000c10150c */
[----:B------:R-:W-:Y:S05]  /*9590*/  @!P6 BRA `(.L_x_231) ;  /* 0x00000000000ce947 */ /* 0x000fea0003800000 */
[----:B0-----:R-:W-:-:S04]  /*95a0*/  IADD3 R4, P4, R112, UR9, RZ ;  /* 0x0000000970047c10 */ /* 0x001fc8000ff9e0ff */
[----:B------:R-:W-:-:S05]  /*95b0*/  IADD3.X R5, R113, UR4, RZ, P4, !PT ;  /* 0x0000000471057c10 */ /* 0x000fca000a7fe4ff */
[----:B------:R0:W5:Y:S04]  /*95c0*/  LDG.E.LTC128B.U16 R3, desc[UR12][R4.64] ;  /* 0x0000000c04037981 */ /* 0x000168000c1e1520 */
.L_x_231:
[----:B------:R-:W-:Y:S05]  /*95d0*/  BSYNC B0 ;  /* 0x0000000000007941 */ /* 0x000fea0003800000 */
.L_x_230:
[----:B0----5:R-:W-:Y:S01]  /*95e0*/  IMAD.U32 R5, R3, 0x10000, RZ ;  /* 0x0001000003057824 */ /* 0x021fe200078e00ff */
[----:B------:R-:W-:Y:S01]  /*95f0*/  ISETP.GT.AND P4, PT, R7, 0xc0, P3 ;  /* 0x000000c00700780c */ /* 0x000fe20001f84270 */
[----:B------:R-:W-:Y:S02]  /*9600*/  BSSY B0, `(.L_x_232) ;  /* 0x000000b000007945 */ /* 0x000fe40003800000 */
[----:B------:R-:W-:-:S04]  /*9610*/  FMUL R4, R5, R2 ;  /* 0x0000000205047220 */ /* 0x000fc80000400000 */
[----:B------:R-:W-:Y:S01]  /*9620*/  FFMA R47, R47, R0, R4 ;  /* 0x000000002f2f7223 */ /* 0x000fe20000000004 */
[----:B------:R-:W-:-:S04]  /*9630*/  IADD3 R4, P5, R56, R103, RZ ;  /* 0x0000006738047210 */ /* 0x000fc80007fbe0ff */
[----:B------:R-:W-:Y:S01]  /*9640*/  F2FP.BF16.F32.PACK_AB R47, RZ, R47 ;  /* 0x0000002fff2f723e */ /* 0x000fe200000010ff */
[----:B------:R-:W-:-:S05]  /*9650*/  IMAD.X R5, R57, 0x1, R15, P5 ;  /* 0x0000000139057824 */ /* 0x000fca00028e060f */
[----:B------:R0:W-:Y:S01]  /*9660*/  @P6 STG.E.U16 desc[UR12][R4.64], R47 ;  /* 0x0000002f04006986 */ /* 0x0001e2000c10150c */
[----:B------:R-:W-:Y:S05]  /*9670*/  @!P4 BRA `(.L_x_233) ;  /* 0x00000000000cc947 */ /* 0x000fea0003800000 */
[----:B0-----:R-:W-:-:S04]  /*9680*/  IADD3 R4, P5, R16, UR8, RZ ;  /* 0x0000000810047c10 */ /* 0x001fc8000ffbe0ff */
[----:B------:R-:W-:-:S05]  /*9690*/  IADD3.X R5, R17, UR4, RZ, P5, !PT ;  /* 0x0000000411057c10 */ /* 0x000fca000affe4ff */
[----:B------:R0:W5:Y:S04]  /*96a0*/  LDG.E.LTC128B.U16 R3, desc[UR12][R4.64] ;  /* 0x0000000c04037981 */ /* 0x000168000c1e1520 */
.L_x_233:
[----:B------:R-:W-:Y:S05]  /*96b0*/  BSYNC B0 ;  /* 0x0000000000007941 */ /* 0x000fea0003800000 */
.L_x_232:
        /* <DEDUP_REMOVED lines=13> */
.L_x_235:
[----:B------:R-:W-:Y:S05]  /*9790*/  BSYNC B0 ;  /* 0x0000000000007941 */ /* 0x000fea0003800000 */
.L_x_234:
        /* <DEDUP_REMOVED lines=13> */
.L_x_237:
[----:B------:R-:W-:Y:S05]  /*9870*/  BSYNC B0 ;  /* 0x0000000000007941 */ /* 0x000fea0003800000 */
.L_x_236:
        /* <DEDUP_REMOVED lines=13> */
.L_x_239:
[----:B------:R-:W-:Y:S05]  /*9950*/  BSYNC B0 ;  /* 0x0000000000007941 */ /* 0x000fea0003800000 */
.L_x_238:
        /* <DEDUP_REMOVED lines=13> */
.L_x_241:
[----:B------:R-:W-:Y:S05]  /*9a30*/  BSYNC B0 ;  /* 0x0000000000007941 */ /* 0x000fea0003800000 */
.L_x_240:
[----:B0----5:R-:W-:Y:S01]  /*9a40*/  IMAD.U32 R5, R3, 0x10000, RZ ;  /* 0x0001000003057824 */ /* 0x021fe200078e00ff */
[----:B------:R-:W-:Y:S01]  /*9a50*/  IADD3 R4, P4, R20, R109, RZ ;  /* 0x0000006d14047210 */ /* 0x000fe20007f9e0ff */
[----:B------:R-:W-:Y:S01]  /*9a60*/  BSSY B0, `(.L_x_242) ;  /* 0x000000b000007945 */ /* 0x000fe20003800000 */
[----:B------:R-:W-:Y:S01]  /*9a70*/  ISETP.GT.AND P2, PT, R7, 0xc0, P0 ;  /* 0x000000c00700780c */ /* 0x000fe20000744270 */
[----:B------:R-:W-:-:S04]  /*9a80*/  FMUL R5, R5, R2 ;  /* 0x0000000205057220 */ /* 0x000fc80000400000 */
[----:B------:R-:W-:-:S05]  /*9a90*/  FFMA R5, R52, R0, R5 ;  /* 0x0000000034057223 */ /* 0x000fca0000000005 */
[----:B------:R-:W-:Y:S01]  /*9aa0*/  F2FP.BF16.F32.PACK_AB R6, RZ, R5 ;  /* 0x00000005ff06723e */ /* 0x000fe200000010ff */
[----:B------:R-:W-:Y:S01]  /*9ab0*/  IMAD.X R5, R21, 0x1, R15, P4 ;  /* 0x0000000115057824 */ /* 0x000fe200020e060f */
[----:B------:R-:W-:-:S04]  /*9ac0*/  IADD3 R8, P4, R16, UR5, RZ ;  /* 0x0000000510087c10 */ /* 0x000fc8000ff9e0ff */
[----:B------:R0:W-:Y:S01]  /*9ad0*/  @P3 STG.E.U16 desc[UR12][R4.64], R6 ;  /* 0x0000000604003986 */ /* 0x0001e2000c10150c */
[----:B------:R-:W-:Y:S01]  /*9ae0*/  IADD3.X R9, R17, UR4, RZ, P4, !PT ;  /* 0x0000000411097c10 */ /* 0x000fe2000a7fe4ff */
[----:B------:R-:W-:Y:S07]  /*9af0*/  @!P2 BRA `(.L_x_243) ;  /* 0x000000000004a947 */ /* 0x000fee0003800000 */
[----:B------:R0:W5:Y:S02]  /*9b00*/  LDG.E.LTC128B.U16 R3, desc[UR12][R8.64] ;  /* 0x0000000c08037981 */ /* 0x000164000c1e1520 */
.L_x_243:
[----:B------:R-:W-:Y:S05]  /*9b10*/  BSYNC B0 ;  /* 0x0000000000007941 */ /* 0x000fea0003800000 */
.L_x_242:
        /* <DEDUP_REMOVED lines=13> */
.L_x_245:
[----:B------:R-:W-:Y:S05]  /*9bf0*/  BSYNC B0 ;  /* 0x0000000000007941 */ /* 0x000fea0003800000 */
.L_x_244:
        /* <DEDUP_REMOVED lines=13> */
.L_x_247:
[----:B------:R-:W-:Y:S05]  /*9cd0*/  BSYNC B0 ;  /* 0x0000000000007941 */ /* 0x000fea0003800000 */
.L_x_246:
[----:B-----5:R-:W-:-:S04]  /*9ce0*/  IMAD.U32 R3, R3, 0x10000, RZ ;  /* 0x0001000003037824 */ /* 0x020fc800078e00ff */
[----:B0-----:R-:W-:Y:S01]  /*9cf0*/  FMUL R4, R3, R2 ;  /* 0x0000000203047220 */ /* 0x001fe20000400000 */
[----:B------:R-:W-:-:S03]  /*9d00*/  IADD3 R2, P1, R56, R111, RZ ;  /* 0x0000006f38027210 */ /* 0x000fc60007f3e0ff */
[----:B------:R-:W-:Y:S01]  /*9d10*/  FFMA R4, R55, R0, R4 ;  /* 0x0000000037047223 */ /* 0x000fe20000000004 */
[----:B------:R-:W-:Y:S09]  /*9d20*/  @!P0 EXIT ;  /* 0x000000000000894d */ /* 0x000ff20003800000 */
[----:B------:R-:W-:Y:S01]  /*9d30*/  F2FP.BF16.F32.PACK_AB R4, RZ, R4 ;  /* 0x00000004ff04723e */ /* 0x000fe200000010ff */
[----:B------:R-:W-:-:S05]  /*9d40*/  IMAD.X R3, R57, 0x1, R15, P1 ;  /* 0x0000000139037824 */ /* 0x000fca00008e060f */
[----:B------:R-:W-:Y:S01]  /*9d50*/  STG.E.U16 desc[UR12][R2.64], R4 ;  /* 0x0000000402007986 */ /* 0x000fe2000c10150c */
[----:B------:R-:W-:Y:S05]  /*9d60*/  EXIT ;  /* 0x000000000000794d */ /* 0x000fea0003800000 */
.L_x_27:
[----:B------:R-:W-:Y:S01]  /*9d70*/  ULDC.64 UR4, c[0x0][0x650] ;  /* 0x0001940000047ab9 */ /* 0x000fe20000000a00 */
[-C--:B--2---:R-:W-:Y:S01]  /*9d80*/  FMUL R120, R120, R0.reuse ;  /* 0x0000000078787220 */ /* 0x084fe20000400000 */
[----:B------:R-:W-:Y:S01]  /*9d90*/  LEA R2, P1, R10, UR4, 0x1 ;  /* 0x000000040a027c11 */ /* 0x000fe2000f8208ff */
[-C--:B------:R-:W-:Y:S01]  /*9da0*/  FMUL R121, R121, R0.reuse ;  /* 0x0000000079797220 */ /* 0x080fe20000400000 */
[----:B------:R-:W-:Y:S01]  /*9db0*/  ISETP.GT.AND P5, PT, R8, 0x1, PT ;  /* 0x000000010800780c */ /* 0x000fe20003fa4270 */
[----:B------:R-:W-:Y:S01]  /*9dc0*/  FMUL R122, R122, R0 ;  /* 0x000000007a7a7220 */ /* 0x000fe20000400000 */
[----:B------:R-:W-:Y:S01]  /*9dd0*/  F2FP.BF16.F32.PACK_AB R120, RZ, R120 ;  /* 0x00000078ff78723e */ /* 0x000fe200000010ff */
[-C--:B------:R-:W-:Y:S01]  /*9de0*/  FMUL R123, R123, R0.reuse ;  /* 0x000000007b7b7220 */ /* 0x080fe20000400000 */
[----:B------:R-:W-:Y:S01]  /*9df0*/  LEA.HI.X R3, R10, UR5, R155, 0x1, P1 ;  /* 0x000000050a037c11 */ /* 0x000fe200088f0c9b */
[-C--:B------:R-:W-:Y:S01]  /*9e00*/  FMUL R124, R124, R0.reuse ;  /* 0x000000007c7c7220 */ /* 0x080fe20000400000 */
[----:B------:R-:W-:Y:S01]  /*9e10*/  ISETP.GT.AND P1, PT, R7, RZ, P5 ;  /* 0x000000ff0700720c */ /* 0x000fe20002f24270 */
[-C--:B------:R-:W-:Y:S01]  /*9e20*/  FMUL R125, R125, R0.reuse ;  /* 0x000000007d7d7220 */ /* 0x080fe20000400000 */
[----:B------:R-:W-:Y:S01]  /*9e30*/  SHF.L.U64.HI R9, R156, 0x1, R9 ;  /* 0x000000019c097819 */ /* 0x000fe20000010209 */
[----:B------:R-:W-:Y:S01]  /*9e40*/  @P0 STG.E.U16 desc[UR12][R2.64], R120 ;  /* 0x0000007802000986 */ /* 0x000fe2000c10150c */
[C---:B------:R-:W-:Y:S01]  /*9e50*/  ISETP.GT.AND P0, PT, R7.reuse, 0x8, P5 ;  /* 0x000000080700780c */ /* 0x040fe20002f04270 */
[-C--:B------:R-:W-:Y:S01]  /*9e60*/  FMUL R126, R126, R0.reuse ;  /* 0x000000007e7e7220 */ /* 0x080fe20000400000 */
[----:B------:R-:W-:Y:S01]  /*9e70*/  ISETP.GT.AND P3, PT, R7, 0x8, P4 ;  /* 0x000000080700780c */ /* 0x000fe20002764270 */
[----:B------:R-:W-:Y:S01]  /*9e80*/  FMUL R127, R127, R0 ;  /* 0x000000007f7f7220 */ /* 0x000fe20000400000 */
[----:B------:R-:W-:Y:S01]  /*9e90*/  LEA R156, P2, R156, R2, 0x1 ;  /* 0x000000029c9c7211 */ /* 0x000fe200078408ff */
[-C--:B------:R-:W-:Y:S01]  /*9ea0*/  FMUL R128, R128, R0.reuse ;  /* 0x0000000080807220 */ /* 0x080fe20000400000 */
[----:B------:R-:W-:Y:S01]  /*9eb0*/  F2FP.BF16.F32.PACK_AB R121, RZ, R121 ;  /* 0x00000079ff79723e */ /* 0x000fe200000010ff */
[----:B------:R-:W-:Y:S01]  /*9ec0*/  FMUL R129, R129, R0 ;  /* 0x0000000081817220 */ /* 0x000fe20000400000 */
[----:B------:R-:W-:Y:S01]  /*9ed0*/  F2FP.BF16.F32.PACK_AB R122, RZ, R122 ;  /* 0x0000007aff7a723e */ /* 0x000fe200000010ff */
[----:B------:R-:W-:Y:S01]  /*9ee0*/  IMAD.X R157, R9, 0x1, R3, P2 ;  /* 0x00000001099d7824 */ /* 0x000fe200010e0603 */
[----:B------:R-:W-:Y:S01]  /*9ef0*/  F2FP.BF16.F32.PACK_AB R123, RZ, R123 ;  /* 0x0000007bff7b723e */ /* 0x000fe200000010ff */
[----:B------:R-:W-:Y:S01]  /*9f00*/  @P1 STG.E.U16 desc[UR12][R2.64+0x2], R121 ;  /* 0x0000027902001986 */ /* 0x000fe2000c10150c */
[C---:B------:R-:W-:Y:S01]  /*9f10*/  ISETP.GT.AND P6, PT, R8.reuse, 0x8, PT ;  /* 0x000000080800780c */ /* 0x040fe20003fc4270 */
[--C-:B------:R-:W-:Y:S01]  /*9f20*/  @P0 IMAD.MOV.U32 R4, RZ, RZ, R156.reuse ;  /* 0x000000ffff040224 */ /* 0x100fe200078e009c */
[----:B------:R-:W-:Y:S01]  /*9f30*/  ISETP.GT.AND P5, PT, R8, 0x9, PT ;  /* 0x000000090800780c */ /* 0x000fe20003fa4270 */
[--C-:B------:R-:W-:Y:S01]  /*9f40*/  @P0 IMAD.MOV.U32 R5, RZ, RZ, R157.reuse ;  /* 0x000000ffff050224 */ /* 0x100fe200078e009d */
[----:B------:R-:W-:Y:S01]  /*9f50*/  @P3 STG.E.U16 desc[UR12][R156.64], R122 ;  /* 0x0000007a9c003986 */ /* 0x000fe2000c10150c */
[C---:B------:R-:W-:Y:S01]  /*9f60*/  ISETP.GT.AND P1, PT, R7.reuse, RZ, P6 ;  /* 0x000000ff0700720c */ /* 0x040fe20003724270 */
[-C--:B------:R-:W-:Y:S01]  /*9f70*/  FMUL R130, R130, R0.reuse ;  /* 0x0000000082827220 */ /* 0x080fe20000400000 */
[C---:B------:R-:W-:Y:S01]  /*9f80*/  ISETP.GT.AND P2, PT, R7.reuse, RZ, P5 ;  /* 0x000000ff0700720c */ /* 0x040fe20002f44270 */
[----:B------:R0:W-:Y:S01]  /*9f90*/  @P0 STG.E.U16 desc[UR12][R4.64+0x2], R123 ;  /* 0x0000027b04000986 */ /* 0x0001e2000c10150c */
[----:B------:R-:W-:Y:S01]  /*9fa0*/  ISETP.GT.AND P0, PT, R7, 0x8, P6 ;  /* 0x000000080700780c */ /* 0x000fe20003704270 */
[----:B------:R-:W-:Y:S01]  /*9fb0*/  FMUL R131, R131, R0 ;  /* 0x0000000083837220 */ /* 0x000fe20000400000 */
[----:B------:R-:W-:Y:S01]  /*9fc0*/  F2FP.BF16.F32.PACK_AB R124, RZ, R124 ;  /* 0x0000007cff7c723e */ /* 0x000fe200000010ff */
[----:B------:R-:W-:Y:S01]  /*9fd0*/  IMAD.SHL.U32 R9, R14, 0x80, RZ ;  /* 0x000000800e097824 */ /* 0x000fe200078e00ff */
[----:B------:R-:W-:Y:S01]  /*9fe0*/  F2FP.BF16.F32.PACK_AB R125, RZ, R125 ;  /* 0x0000007dff7d723e */ /* 0x000fe200000010ff */
[----:B------:R-:W-:Y:S01]  /*9ff0*/  FMUL R132, R132, R0 ;  /* 0x0000000084847220 */ /* 0x000fe20000400000 */
[----:B------:R-:W-:Y:S01]  /*a000*/  F2FP.BF16.F32.PACK_AB R126, RZ, R126 ;  /* 0x0000007eff7e723e */ /* 0x000fe200000010ff */
[-C--:B------:R-:W-:Y:S01]  /*a010*/  FMUL R133, R133, R0.reuse ;  /* 0x0000000085857220 */ /* 0x080fe20000400000 */
[----:B------:R-:W-:Y:S01]  /*a020*/  ISETP.GT.AND P3, PT, R8, 0x10, PT ;  /* 0x000000100800780c */ /* 0x000fe20003f64270 */
[----:B------:R-:W-:Y:S01]  /*a030*/  @P1 STG.E.U16 desc[UR12][R2.64+0x10], R124 ;  /* 0x0000107c02001986 */ /* 0x000fe2000c10150c */
[----:B------:R-:W-:Y:S01]  /*a040*/  ISETP.GT.AND P1, PT, R7, 0x8, P5 ;  /* 0x000000080700780c */ /* 0x000fe20002f24270 */
[----:B------:R-:W-:Y:S01]  /*a050*/  FMUL R134, R134, R0 ;  /* 0x0000000086867220 */ /* 0x000fe20000400000 */
[----:B------:R-:W-:Y:S01]  /*a060*/  F2FP.BF16.F32.PACK_AB R127, RZ, R127 ;  /* 0x0000007fff7f723e */ /* 0x000fe200000010ff */
[--C-:B0-----:R-:W-:Y:S01]  /*a070*/  @P0 IMAD.MOV.U32 R4, RZ, RZ, R156.reuse ;  /* 0x000000ffff040224 */ /* 0x101fe200078e009c */
[----:B------:R-:W-:Y:S01]  /*a080*/  @P2 STG.E.U16 desc[UR12][R2.64+0x12], R125 ;  /* 0x0000127d02002986 */ /* 0x000fe2000c10150c */
[----:B------:R-:W-:Y:S01]  /*a090*/  @P0 IMAD.MOV.U32 R5, RZ, RZ, R157 ;  /* 0x000000ffff050224 */ /* 0x000fe200078e009d */
[----:B------:R-:W-:Y:S01]  /*a0a0*/  F2FP.BF16.F32.PACK_AB R128, RZ, R128 ;  /* 0x00000080ff80723e */ /* 0x000fe200000010ff */
[-C--:B------:R-:W-:Y:S01]  /*a0b0*/  FMUL R135, R135, R0.reuse ;  /* 0x0000000087877220 */ /* 0x080fe20000400000 */
[----:B------:R-:W-:Y:S01]  /*a0c0*/  ISETP.GT.AND P2, PT, R8, 0x11, PT ;  /* 0x000000110800780c */ /* 0x000fe20003f44270 */
[-C--:B------:R-:W-:Y:S01]  /*a0d0*/  FMUL R136, R136, R0.reuse ;  /* 0x0000000088887220 */ /* 0x080fe20000400000 */
[----:B------:R0:W-:Y:S01]  /*a0e0*/  @P0 STG.E.U16 desc[UR12][R4.64+0x10], R126 ;  /* 0x0000107e04000986 */ /* 0x0001e2000c10150c */
[----:B------:R-:W-:Y:S01]  /*a0f0*/  ISETP.GT.AND P0, PT, R7, RZ, P3 ;  /* 0x000000ff0700720c */ /* 0x000fe20001f04270 */
[-C--:B------:R-:W-:Y:S01]  /*a100*/  FMUL R137, R137, R0.reuse ;  /* 0x0000000089897220 */ /* 0x080fe20000400000 */
[----:B------:R-:W-:Y:S01]  /*a110*/  F2FP.BF16.F32.PACK_AB R129, RZ, R129 ;  /* 0x00000081ff81723e */ /* 0x000fe200000010ff */
[----:B------:R-:W-:Y:S01]  /*a120*/  FMUL R138, R138, R0 ;  /* 0x000000008a8a7220 */ /* 0x000fe20000400000 */
[----:B------:R-:W-:Y:S01]  /*a130*/  F2FP.BF16.F32.PACK_AB R130, RZ, R130 ;  /* 0x00000082ff82723e */ /* 0x000fe200000010ff */
[-C--:B------:R-:W-:Y:S01]  /*a140*/  FMUL R139, R139, R0.reuse ;  /* 0x000000008b8b7220 */ /* 0x080fe20000400000 */
[----:B------:R-:W-:Y:S01]  /*a150*/  F2FP.BF16.F32.PACK_AB R131, RZ, R131 ;  /* 0x00000083ff83723e */ /* 0x000fe200000010ff */
[-C--:B------:R-:W-:Y:S01]  /*a160*/  FMUL R140, R140, R0.reuse ;  /* 0x000000008c8c7220 */ /* 0x080fe20000400000 */
[----:B------:R-:W-:Y:S01]  /*a170*/  SHF.L.U64.HI R15, R14, 0x7, R15 ;  /* 0x000000070e0f7819 */ /* 0x000fe2000001020f */
[----:B------:R-:W-:Y:S01]  /*a180*/  FMUL R141, R141, R0 ;  /* 0x000000008d8d7220 */ /* 0x000fe20000400000 */
[----:B------:R-:W-:Y:S01]  /*a190*/  LOP3.LUT R11, R9, 0x2, RZ, 0xfc, !PT ;  /* 0x00000002090b7812 */ /* 0x000fe200078efcff */
[--C-:B0-----:R-:W-:Y:S01]  /*a1a0*/  @P1 IMAD.MOV.U32 R4, RZ, RZ, R156.reuse ;  /* 0x000000ffff041224 */ /* 0x101fe200078e009c */
[----:B------:R-:W-:Y:S01]  /*a1b0*/  F2FP.BF16.F32.PACK_AB R132, RZ, R132 ;  /* 0x00000084ff84723e */ /* 0x000fe200000010ff */
[--C-:B------:R-:W-:Y:S01]  /*a1c0*/  @P1 IMAD.MOV.U32 R5, RZ, RZ, R157.reuse ;  /* 0x000000ffff051224 */ /* 0x100fe200078e009d */
[----:B------:R-:W-:Y:S01]  /*a1d0*/  F2FP.BF16.F32.PACK_AB R133, RZ, R133 ;  /* 0x00000085ff85723e */ /* 0x000fe200000010ff */
[----:B------:R-:W-:Y:S01]  /*a1e0*/  FMUL R142, R142, R0 ;  /* 0x000000008e8e7220 */ /* 0x000fe20000400000 */
[----:B------:R-:W-:Y:S01]  /*a1f0*/  F2FP.BF16.F32.PACK_AB R134, RZ, R134 ;  /* 0x00000086ff86723e */ /* 0x000fe200000010ff */
[-C--:B------:R-:W-:Y:S01]  /*a200*/  FMUL R143, R143, R0.reuse ;  /* 0x000000008f8f7220 */ /* 0x080fe20000400000 */
[----:B------:R-:W-:Y:S01]  /*a210*/  @P1 STG.E.U16 desc[UR12][R4.64+0x12], R127 ;  /* 0x0000127f04001986 */ /* 0x000fe2000c10150c */
[----:B------:R-:W-:Y:S01]  /*a220*/  ISETP.GT.AND P1, PT, R8, 0x19, PT ;  /* 0x000000190800780c */ /* 0x000fe20003f24270 */
[-C--:B------:R-:W-:Y:S01]  /*a230*/  FMUL R144, R144, R0.reuse ;  /* 0x0000000090907220 */ /* 0x080fe20000400000 */
[----:B------:R-:W-:Y:S01]  /*a240*/  F2FP.BF16.F32.PACK_AB R135, RZ, R135 ;  /* 0x00000087ff87723e */ /* 0x000fe200000010ff */
[----:B------:R-:W-:Y:S01]  /*a250*/  @P0 STG.E.U16 desc[UR12][R2.64+0x20], R128 ;  /* 0x0000208002000986 */ /* 0x000fe2000c10150c */
[----:B------:R-:W-:Y:S01]  /*a260*/  ISETP.GT.AND P0, PT, R7, RZ, P2 ;  /* 0x000000ff0700720c */ /* 0x000fe20001704270 */
[----:B------:R-:W-:Y:S01]  /*a270*/  FMUL R145, R145, R0 ;  /* 0x0000000091917220 */ /* 0x000fe20000400000 */
[----:B------:R-:W-:Y:S01]  /*a280*/  F2FP.BF16.F32.PACK_AB R136, RZ, R136 ;  /* 0x00000088ff88723e */ /* 0x000fe200000010ff */
[-C--:B------:R-:W-:Y:S01]  /*a290*/  FMUL R146, R146, R0.reuse ;  /* 0x0000000092927220 */ /* 0x080fe20000400000 */
[----:B------:R-:W-:Y:S01]  /*a2a0*/  F2FP.BF16.F32.PACK_AB R137, RZ, R137 ;  /* 0x00000089ff89723e */ /* 0x000fe200000010ff */
[----:B------:R-:W-:Y:S01]  /*a2b0*/  FMUL R147, R147, R0 ;  /* 0x0000000093937220 */ /* 0x000fe20000400000 */
[----:B------:R-:W-:Y:S01]  /*a2c0*/  F2FP.BF16.F32.PACK_AB R138, RZ, R138 ;  /* 0x0000008aff8a723e */ /* 0x000fe200000010ff */
[-C--:B------:R-:W-:Y:S01]  /*a2d0*/  FMUL R148, R148, R0.reuse ;  /* 0x0000000094947220 */ /* 0x080fe20000400000 */
[----:B------:R-:W-:Y:S01]  /*a2e0*/  F2FP.BF16.F32.PACK_AB R139, RZ, R139 ;  /* 0x0000008bff8b723e */ /* 0x000fe200000010ff */
[----:B------:R-:W-:Y:S01]  /*a2f0*/  FMUL R149, R149, R0 ;  /* 0x0000000095957220 */ /* 0x000fe20000400000 */
[----:B------:R-:W-:Y:S01]  /*a300*/  F2FP.BF16.F32.PACK_AB R140, RZ, R140 ;  /* 0x0000008cff8c723e */ /* 0x000fe200000010ff */
[-C--:B------:R-:W-:Y:S01]  /*a310*/  FMUL R150, R150, R0.reuse ;  /* 0x0000000096967220 */ /* 0x080fe20000400000 */
[----:B------:R-:W-:Y:S01]  /*a320*/  ISETP.GT.AND P5, PT, R8, 0x29, PT ;  /* 0x000000290800780c */ /* 0x000fe20003fa4270 */
[----:B------:R-:W-:Y:S01]  /*a330*/  @P0 STG.E.U16 desc[UR12][R2.64+0x22], R129 ;  /* 0x0000228102000986 */ /* 0x000fe2000c10150c */
[----:B------:R-:W-:Y:S01]  /*a340*/  ISETP.GT.AND P0, PT, R7, 0x8, P3 ;  /* 0x000000080700780c */ /* 0x000fe20001f04270 */
[-C--:B------:R-:W-:Y:S01]  /*a350*/  FMUL R151, R151, R0.reuse ;  /* 0x0000000097977220 */ /* 0x080fe20000400000 */
[----:B------:R-:W-:Y:S01]  /*a360*/  F2FP.BF16.F32.PACK_AB R141, RZ, R141 ;  /* 0x0000008dff8d723e */ /* 0x000fe200000010ff */
[----:B------:R-:W-:Y:S01]  /*a370*/  FMUL R88, R88, R0 ;  /* 0x0000000058587220 */ /* 0x000fe20000400000 */
[----:B------:R-:W-:Y:S01]  /*a380*/  F2FP.BF16.F32.PACK_AB R142, RZ, R142 ;  /* 0x0000008eff8e723e */ /* 0x000fe200000010ff */
[-C--:B------:R-:W-:Y:S01]  /*a390*/  FMUL R89, R89, R0.reuse ;  /* 0x0000000059597220 */ /* 0x080fe20000400000 */
[----:B------:R-:W-:Y:S01]  /*a3a0*/  F2FP.BF16.F32.PACK_AB R143, RZ, R143 ;  /* 0x0000008fff8f723e */ /* 0x000fe200000010ff */
[-C--:B------:R-:W-:Y:S01]  /*a3b0*/  FMUL R90, R90, R0.reuse ;  /* 0x000000005a5a7220 */ /* 0x080fe20000400000 */
[----:B------:R-:W-:Y:S01]  /*a3c0*/  ISETP.GT.AND P3, PT, R8, 0x30, PT ;  /* 0x000000300800780c */ /* 0x000fe20003f64270 */
[----:B------:R-:W-:Y:S01]  /*a3d0*/  FMUL R91, R91, R0 ;  /* 0x000000005b5b7220 */ /* 0x000fe20000400000 */
[----:B------:R-:W-:Y:S01]  /*a3e0*/  F2FP.BF16.F32.PACK_AB R144, RZ, R144 ;  /* 0x00000090ff90723e */ /* 0x000fe200000010ff */
[----:B------:R-:W-:Y:S01]  /*a3f0*/  FMUL R92, R92, R0 ;  /* 0x000000005c5c7220 */ /* 0x000fe20000400000 */
[----:B------:R-:W-:Y:S01]  /*a400*/  F2FP.BF16.F32.PACK_AB R145, RZ, R145 ;  /* 0x00000091ff91723e */ /* 0x000fe200000010ff */
[--C-:B------:R-:W-:Y:S01]  /*a410*/  @P0 IMAD.MOV.U32 R12, RZ, RZ, R156.reuse ;  /* 0x000000ffff0c0224 */ /* 0x100fe200078e009c */
[----:B------:R-:W-:Y:S01]  /*a420*/  F2FP.BF16.F32.PACK_AB R146, RZ, R146 ;  /* 0x00000092ff92723e */ /* 0x000fe200000010ff */
[--C-:B------:R-:W-:Y:S01]  /*a430*/  @P0 IMAD.MOV.U32 R13, RZ, RZ, R157.reuse ;  /* 0x000000ffff0d0224 */ /* 0x100fe200078e009d */
[----:B------:R-:W-:Y:S01]  /*a440*/  F2FP.BF16.F32.PACK_AB R147, RZ, R147 ;  /* 0x00000093ff93723e */ /* 0x000fe200000010ff */
[----:B------:R-:W-:Y:S01]  /*a450*/  FMUL R93, R93, R0 ;  /* 0x000000005d5d7220 */ /* 0x000fe20000400000 */
[----:B------:R-:W-:Y:S01]  /*a460*/  F2FP.BF16.F32.PACK_AB R148, RZ, R148 ;  /* 0x00000094ff94723e */ /* 0x000fe200000010ff */
[-C--:B------:R-:W-:Y:S01]  /*a470*/  FMUL R94, R94, R0.reuse ;  /* 0x000000005e5e7220 */ /* 0x080fe20000400000 */
[----:B------:R0:W-:Y:S01]  /*a480*/  @P0 STG.E.U16 desc[UR12][R12.64+0x20], R130 ;  /* 0x000020820c000986 */ /* 0x0001e2000c10150c */
[----:B------:R-:W-:Y:S01]  /*a490*/  ISETP.GT.AND P0, PT, R7, 0x8, P2 ;  /* 0x000000080700780c */ /* 0x000fe20001704270 */
[-C--:B------:R-:W-:Y:S01]  /*a4a0*/  FMUL R95, R95, R0.reuse ;  /* 0x000000005f5f7220 */ /* 0x080fe20000400000 */
[----:B------:R-:W-:Y:S01]  /*a4b0*/  ISETP.GT.AND P2, PT, R8, 0x18, PT ;  /* 0x000000180800780c */ /* 0x000fe20003f44270 */
[-C--:B------:R-:W-:Y:S01]  /*a4c0*/  FMUL R96, R96, R0.reuse ;  /* 0x0000000060607220 */ /* 0x080fe20000400000 */
[----:B------:R-:W-:Y:S01]  /*a4d0*/  F2FP.BF16.F32.PACK_AB R149, RZ, R149 ;  /* 0x00000095ff95723e */ /* 0x000fe200000010ff */
[----:B------:R-:W-:Y:S01]  /*a4e0*/  FMUL R97, R97, R0 ;  /* 0x0000000061617220 */ /* 0x000fe20000400000 */
[----:B------:R-:W-:Y:S01]  /*a4f0*/  F2FP.BF16.F32.PACK_AB R150, RZ, R150 ;  /* 0x00000096ff96723e */ /* 0x000fe200000010ff */
[-C--:B------:R-:W-:Y:S01]  /*a500*/  FMUL R98, R98, R0.reuse ;  /* 0x0000000062627220 */ /* 0x080fe20000400000 */
[----:B------:R-:W-:Y:S01]  /*a510*/  F2FP.BF16.F32.PACK_AB R151, RZ, R151 ;  /* 0x00000097ff97723e */ /* 0x000fe200000010ff */
[-C--:B------:R-:W-:Y:S01]  /*a520*/  FMUL R99, R99, R0.reuse ;  /* 0x0000000063637220 */ /* 0x080fe20000400000 */
[C---:B------:R-:W-:Y:S01]  /*a530*/  LOP3.LUT R17, R9.reuse, 0x10, RZ, 0xfc, !PT ;  /* 0x0000001009117812 */ /* 0x040fe200078efcff */
[----:B------:R-:W-:Y:S01]  /*a540*/  FMUL R100, R100, R0 ;  /* 0x0000000064647220 */ /* 0x000fe20000400000 */
[----:B------:R-:W-:Y:S01]  /*a550*/  F2FP.BF16.F32.PACK_AB R88, RZ, R88 ;  /* 0x00000058ff58723e */ /* 0x000fe200000010ff */
[--C-:B0-----:R-:W-:Y:S01]  /*a560*/  @P0 IMAD.MOV.U32 R12, RZ, RZ, R156.reuse ;  /* 0x000000ffff0c0224 */ /* 0x101fe200078e009c */
[----:B------:R-:W-:Y:S01]  /*a570*/  LOP3.LUT R19, R9, 0x12, RZ, 0xfc, !PT ;  /* 0x0000001209137812 */ /* 0x000fe200078efcff */
[----:B------:R-:W-:Y:S01]  /*a580*/  @P0 IMAD.MOV.U32 R13, RZ, RZ, R157 ;  /* 0x000000ffff0d0224 */ /* 0x000fe200078e009d */
[----:B------:R-:W-:Y:S01]  /*a590*/  F2FP.BF16.F32.PACK_AB R89, RZ, R89 ;  /* 0x00000059ff59723e */ /* 0x000fe200000010ff */
[----:B------:R-:W-:Y:S01]  /*a5a0*/  FMUL R101, R101, R0 ;  /* 0x0000000065657220 */ /* 0x000fe20000400000 */
[----:B------:R-:W-:Y:S01]  /*a5b0*/  F2FP.BF16.F32.PACK_AB R90, RZ, R90 ;  /* 0x0000005aff5a723e */ /* 0x000fe200000010ff */
[----:B------:R-:W-:Y:S01]  /*a5c0*/  FMUL R102, R102, R0 ;  /* 0x0000000066667220 */ /* 0x000fe20000400000 */
[----:B------:R0:W-:Y:S01]  /*a5d0*/  @P0 STG.E.U16 desc[UR12][R12.64+0x22], R131 ;  /* 0x000022830c000986 */ /* 0x0001e2000c10150c */
[----:B------:R-:W-:Y:S01]  /*a5e0*/  IADD3 R4, P0, R9, R2, RZ ;  /* 0x0000000209047210 */ /* 0x000fe20007f1e0ff */
[-C--:B------:R-:W-:Y:S01]  /*a5f0*/  FMUL R103, R103, R0.reuse ;  /* 0x0000000067677220 */ /* 0x080fe20000400000 */
[----:B------:R-:W-:Y:S01]  /*a600*/  F2FP.BF16.F32.PACK_AB R91, RZ, R91 ;  /* 0x0000005bff5b723e */ /* 0x000fe200000010ff */
[----:B------:R-:W-:Y:S01]  /*a610*/  FMUL R104, R104, R0 ;  /* 0x0000000068687220 */ /* 0x000fe20000400000 */
[----:B------:R-:W-:Y:S01]  /*a620*/  F2FP.BF16.F32.PACK_AB R92, RZ, R92 ;  /* 0x0000005cff5c723e */ /* 0x000fe200000010ff */
[--C-:B------:R-:W-:Y:S01]  /*a630*/  IMAD.X R5, R15, 0x1, R3.reuse, P0 ;  /* 0x000000010f057824 */ /* 0x100fe200000e0603 */
[----:B------:R-:W-:Y:S01]  /*a640*/  IADD3 R20, P0, R11, R2, RZ ;  /* 0x000000020b147210 */ /* 0x000fe20007f1e0ff */
[-C--:B------:R-:W-:Y:S01]  /*a650*/  FMUL R105, R105, R0.reuse ;  /* 0x0000000069697220 */ /* 0x080fe20000400000 */
[----:B------:R-:W-:Y:S01]  /*a660*/  LOP3.LUT R23, R9, 0x22, RZ, 0xfc, !PT ;  /* 0x0000002209177812 */ /* 0x000fe200078efcff */
[-C--:B------:R-:W-:Y:S01]  /*a670*/  FMUL R106, R106, R0.reuse ;  /* 0x000000006a6a7220 */ /* 0x080fe20000400000 */
[----:B------:R-:W-:Y:S01]  /*a680*/  F2FP.BF16.F32.PACK_AB R93, RZ, R93 ;  /* 0x0000005dff5d723e */ /* 0x000fe200000010ff */
[----:B------:R-:W-:Y:S01]  /*a690*/  IMAD.X R21, R15, 0x1, R3, P0 ;  /* 0x000000010f157824 */ /* 0x000fe200000e0603 */
        /* <DEDUP_REMOVED lines=28> */
[----:B------:R-:W-:Y:S01]  /*a860*/  ISETP.GT.AND P0, PT, R7, 0x8, P2 ;  /* 0x000000080700780c */ /* 0x000fe20001704270 */
[-C--:B------:R-:W-:Y:S01]  /*a870*/  FMUL R119, R119, R0.reuse ;  /* 0x0000000077777220 */ /* 0x080fe20000400000 */
[----:B------:R-:W-:Y:S01]  /*a880*/  ISETP.GT.AND P2, PT, R8, 0x20, PT ;  /* 0x000000200800780c */ /* 0x000fe20003f44270 */
        /* <DEDUP_REMOVED lines=10> */
[----:B0-----:R-:W-:Y:S01]  /*a930*/  @P0 IMAD.MOV.U32 R12, RZ, RZ, R156 ;  /* 0x000000ffff0c0224 */ /* 0x001fe200078e009c */
[----:B------:R-:W-:Y:S01]  /*a940*/  F2FP.BF16.F32.PACK_AB R111, RZ, R111 ;  /* 0x0000006fff6f723e */ /* 0x000fe200000010ff */
[--C-:B------:R-:W-:Y:S01]  /*a950*/  @P0 IMAD.MOV.U32 R13, RZ, RZ, R157.reuse ;  /* 0x000000ffff0d0224 */ /* 0x100fe200078e009d */
[----:B------:R-:W-:Y:S01]  /*a960*/  PRMT R6, R110, 0x7610, R6 ;  /* 0x000076106e067816 */ /* 0x000fe20000000006 */
        /* <DEDUP_REMOVED lines=15> */
[----:B------:R-:W-:Y:S01]  /*aa60*/  FMUL R68, R68, R0 ;  /* 0x0000000044447220 */ /* 0x000fe20000400000 */
[----:B------:R-:W-:Y:S01]  /*aa70*/  F2FP.BF16.F32.PACK_AB R117, RZ, R117 ;  /* 0x00000075ff75723e */ /* 0x000fe200000010ff */
[--C-:B0-----:R-:W-:Y:S01]  /*aa80*/  @P0 IMAD.MOV.U32 R12, RZ, RZ, R156.reuse ;  /* 0x000000ffff0c0224 */ /* 0x101fe200078e009c */
[----:B------:R-:W-:Y:S01]  /*aa90*/  F2FP.BF16.F32.PACK_AB R118, RZ, R118 ;  /* 0x00000076ff76723e */ /* 0x000fe200000010ff */
[--C-:B------:R-:W-:Y:S01]  /*aaa0*/  @P0 IMAD.MOV.U32 R13, RZ, RZ, R157.reuse ;  /* 0x000000ffff0d0224 */ /* 0x100fe200078e009d */
[----:B------:R-:W-:Y:S01]  /*aab0*/  F2FP.BF16.F32.PACK_AB R119, RZ, R119 ;  /* 0x00000077ff77723e */ /* 0x000fe200000010ff */
[----:B------:R-:W-:Y:S01]  /*aac0*/  FMUL R69, R69, R0 ;  /* 0x0000000045457220 */ /* 0x000fe20000400000 */
[----:B------:R-:W-:Y:S01]  /*aad0*/  F2FP.BF16.F32.PACK_AB R56, RZ, R56 ;  /* 0x00000038ff38723e */ /* 0x000fe200000010ff */
        /* <DEDUP_REMOVED lines=15> */
[----:B------:R-:W-:Y:S01]  /*abd0*/  @P0 STG.E.U16 desc[UR12][R2.64+0x40], R136 ;  /* 0x0000408802000986 */ /* 0x000fe2000c10150c */
        /* <DEDUP_REMOVED lines=97> */
[----:B0-----:R-:W-:Y:S01]  /*b1f0*/  @P0 IMAD.MOV.U32 R12, RZ, RZ, R156 ;  /* 0x000000ffff0c0224 */ /* 0x001fe200078e009c */
[----:B------:R-:W-:Y:S01]  /*b200*/  F2FP.BF16.F32.PACK_AB R38, RZ, R38 ;  /* 0x00000026ff26723e */ /* 0x000fe200000010ff */
[----:B------:R-:W-:Y:S01]  /*b210*/  @P0 IMAD.MOV.U32 R13, RZ, RZ, R157 ;  /* 0x000000ffff0d0224 */ /* 0x000fe200078e009d */
[----:B------:R-:W-:Y:S01]  /*b220*/  F2FP.BF16.F32.PACK_AB R39, RZ, R39 ;  /* 0x00000027ff27723e */ /* 0x000fe200000010ff */
[----:B------:R-:W-:Y:S01]  /*b230*/  FMUL R53, R53, R0 ;  /* 0x0000000035357220 */ /* 0x000fe20000400000 */
[----:B------:R-:W-:Y:S01]  /*b240*/  F2FP.BF16.F32.PACK_AB R40, RZ, R40 ;  /* 0x00000028ff28723e */ /* 0x000fe200000010ff */
[-C--:B------:R-:W-:Y:S01]  /*b250*/  FMUL R54, R54, R0.reuse ;  /* 0x0000000036367220 */ /* 0x080fe20000400000 */
[----:B------:R0:W-:Y:S01]  /*b260*/  @P0 STG.E.U16 desc[UR12][R12.64+0x50], R142 ;  /* 0x0000508e0c000986 */ /* 0x0001e2000c10150c */
[----:B------:R-:W-:Y:S01]  /*b270*/  ISETP.GT.AND P0, PT, R7, 0x8, P5 ;  /* 0x000000080700780c */ /* 0x000fe20002f04270 */
[----:B------:R-:W-:Y:S01]  /*b280*/  FMUL R0, R55, R0 ;  /* 0x0000000037007220 */ /* 0x000fe20000400000 */
[----:B------:R-:W-:-:S02]  /*b290*/  F2FP.BF16.F32.PACK_AB R41, RZ, R41 ;  /* 0x00000029ff29723e */ /* 0x000fc400000010ff */
[----:B------:R-:W-:Y:S02]  /*b2a0*/  F2FP.BF16.F32.PACK_AB R42, RZ, R42 ;  /* 0x0000002aff2a723e */ /* 0x000fe400000010ff */
[----:B------:R-:W-:Y:S02]  /*b2b0*/  F2FP.BF16.F32.PACK_AB R43, RZ, R43 ;  /* 0x0000002bff2b723e */ /* 0x000fe400000010ff */
[----:B------:R-:W-:Y:S02]  /*b2c0*/  F2FP.BF16.F32.PACK_AB R44, RZ, R44 ;  /* 0x0000002cff2c723e */ /* 0x000fe400000010ff */
[----:B------:R-:W-:Y:S02]  /*b2d0*/  F2FP.BF16.F32.PACK_AB R45, RZ, R45 ;  /* 0x0000002dff2d723e */ /* 0x000fe400000010ff */
[----:B------:R-:W-:Y:S01]  /*b2e0*/  F2FP.BF16.F32.PACK_AB R46, RZ, R46 ;  /* 0x0000002eff2e723e */ /* 0x000fe200000010ff */
[----:B0-----:R-:W-:Y:S01]  /*b2f0*/  @P0 IMAD.MOV.U32 R12, RZ, RZ, R156 ;  /* 0x000000ffff0c0224 */ /* 0x001fe200078e009c */
[----:B------:R-:W-:Y:S01]  /*b300*/  F2FP.BF16.F32.PACK_AB R47, RZ, R47 ;  /* 0x0000002fff2f723e */ /* 0x000fe200000010ff */
[----:B------:R-:W-:Y:S01]  /*b310*/  @P0 IMAD.MOV.U32 R13, RZ, RZ, R157 ;  /* 0x000000ffff0d0224 */ /* 0x000fe200078e009d */
[----:B------:R-:W-:-:S02]  /*b320*/  F2FP.BF16.F32.PACK_AB R48, RZ, R48 ;  /* 0x00000030ff30723e */ /* 0x000fc400000010ff */
[----:B------:R-:W-:Y:S02]  /*b330*/  F2FP.BF16.F32.PACK_AB R49, RZ, R49 ;  /* 0x00000031ff31723e */ /* 0x000fe400000010ff */
[----:B------:R0:W-:Y:S01]  /*b340*/  @P0 STG.E.U16 desc[UR12][R12.64+0x52], R143 ;  /* 0x0000528f0c000986 */ /* 0x0001e2000c10150c */
[----:B------:R-:W-:Y:S02]  /*b350*/  ISETP.GT.AND P0, PT, R7, RZ, P3 ;  /* 0x000000ff0700720c */ /* 0x000fe40001f04270 */
[----:B------:R-:W-:Y:S02]  /*b360*/  F2FP.BF16.F32.PACK_AB R50, RZ, R50 ;  /* 0x00000032ff32723e */ /* 0x000fe400000010ff */
[----:B------:R-:W-:Y:S02]  /*b370*/  F2FP.BF16.F32.PACK_AB R51, RZ, R51 ;  /* 0x00000033ff33723e */ /* 0x000fe400000010ff */
[----:B------:R-:W-:Y:S02]  /*b380*/  F2FP.BF16.F32.PACK_AB R52, RZ, R52 ;  /* 0x00000034ff34723e */ /* 0x000fe400000010ff */
[----:B------:R-:W-:-:S02]  /*b390*/  F2FP.BF16.F32.PACK_AB R53, RZ, R53 ;  /* 0x00000035ff35723e */ /* 0x000fc400000010ff */
[----:B------:R-:W-:-:S03]  /*b3a0*/  F2FP.BF16.F32.PACK_AB R54, RZ, R54 ;  /* 0x00000036ff36723e */ /* 0x000fc600000010ff */
[----:B------:R-:W-:Y:S01]  /*b3b0*/  @P0 STG.E.U16 desc[UR12][R2.64+0x60], R144 ;  /* 0x0000609002000986 */ /* 0x000fe2000c10150c */
[----:B------:R-:W-:-:S13]  /*b3c0*/  ISETP.GT.AND P0, PT, R7, RZ, P1 ;  /* 0x000000ff0700720c */ /* 0x000fda0000f04270 */
[----:B------:R-:W-:Y:S01]  /*b3d0*/  @P0 STG.E.U16 desc[UR12][R2.64+0x62], R145 ;  /* 0x0000629102000986 */ /* 0x000fe2000c10150c */
[----:B------:R-:W-:-:S13]  /*b3e0*/  ISETP.GT.AND P0, PT, R7, 0x8, P3 ;  /* 0x000000080700780c */ /* 0x000fda0001f04270 */
[----:B0-----:R-:W-:Y:S02]  /*b3f0*/  @P0 IMAD.MOV.U32 R12, RZ, RZ, R156 ;  /* 0x000000ffff0c0224 */ /* 0x001fe400078e009c */
[----:B------:R-:W-:-:S05]  /*b400*/  @P0 IMAD.MOV.U32 R13, RZ, RZ, R157 ;  /* 0x000000ffff0d0224 */ /* 0x000fca00078e009d */
[----:B------:R0:W-:Y:S01]  /*b410*/  @P0 STG.E.U16 desc[UR12][R12.64+0x60], R146 ;  /* 0x000060920c000986 */ /* 0x0001e2000c10150c */
[----:B------:R-:W-:-:S13]  /*b420*/  ISETP.GT.AND P0, PT, R7, 0x8, P1 ;  /* 0x000000080700780c */ /* 0x000fda0000f04270 */
[----:B0-----:R-:W-:Y:S02]  /*b430*/  @P0 IMAD.MOV.U32 R12, RZ, RZ, R156 ;  /* 0x000000ffff0c0224 */ /* 0x001fe400078e009c */
[----:B------:R-:W-:-:S05]  /*b440*/  @P0 IMAD.MOV.U32 R13, RZ, RZ, R157 ;  /* 0x000000ffff0d0224 */ /* 0x000fca00078e009d */
[----:B------:R0:W-:Y:S01]  /*b450*/  @P0 STG.E.U16 desc[UR12][R12.64+0x62], R147 ;  /* 0x000062930c000986 */ /* 0x0001e2000c10150c */
[----:B------:R-:W-:-:S13]  /*b460*/  ISETP.GT.AND P0, PT, R7, RZ, P2 ;  /* 0x000000ff0700720c */ /* 0x000fda0001704270 */
[----:B------:R-:W-:Y:S01]  /*b470*/  @P0 STG.E.U16 desc[UR12][R2.64+0x70], R148 ;  /* 0x0000709402000986 */ /* 0x000fe2000c10150c */
[----:B------:R-:W-:-:S04]  /*b480*/  ISETP.GT.AND P0, PT, R8, 0x39, PT ;  /* 0x000000390800780c */ /* 0x000fc80003f04270 */
        /* <DEDUP_REMOVED lines=10> */
[----:B------:R-:W-:-:S05]  /*b530*/  IADD3 R126, P6, R17, R2, RZ ;  /* 0x00000002117e7210 */ /* 0x000fca0007fde0ff */
[----:B------:R-:W-:Y:S01]  /*b540*/  IMAD.X R127, R15, 0x1, R3, P6 ;  /* 0x000000010f7f7824 */ /* 0x000fe200030e0603 */
[----:B------:R-:W-:-:S13]  /*b550*/  ISETP.GT.AND P6, PT, R7, 0x40, P4 ;  /* 0x000000400700780c */ /* 0x000fda00027c4270 */
[----:B------:R-:W-:Y:S01]  /*b560*/  @P6 STG.E.U16 desc[UR12][R4.64], R88 ;  /* 0x0000005804006986 */ /* 0x000fe2000c10150c */
[----:B------:R-:W-:-:S05]  /*b570*/  IADD3 R120, P6, R19, R2, RZ ;  /* 0x0000000213787210 */ /* 0x000fca0007fde0ff */
[----:B------:R-:W-:Y:S01]  /*b580*/  IMAD.X R121, R15, 0x1, R3, P6 ;  /* 0x000000010f797824 */ /* 0x000fe200030e0603 */
[----:B------:R-:W-:-:S04]  /*b590*/  ISETP.GT.AND P6, PT, R8, 0x1, PT ;  /* 0x000000010800780c */ /* 0x000fc80003fc4270 */
[----:B------:R-:W-:-:S13]  /*b5a0*/  ISETP.GT.AND P6, PT, R7, 0x40, P6 ;  /* 0x000000400700780c */ /* 0x000fda00037c4270 */
[----:B------:R1:W-:Y:S01]  /*b5b0*/  @P6 STG.E.U16 desc[UR12][R20.64], R89 ;  /* 0x0000005914006986 */ /* 0x0003e2000c10150c */
[----:B0-----:R-:W-:-:S05]  /*b5c0*/  IADD3 R12, P6, R9, R156, RZ ;  /* 0x0000009c090c7210 */ /* 0x001fca0007fde0ff */
[----:B------:R-:W-:Y:S01]  /*b5d0*/  IMAD.X R13, R15, 0x1, R157, P6 ;  /* 0x000000010f0d7824 */ /* 0x000fe200030e069d */
[----:B------:R-:W-:Y:S02]  /*b5e0*/  ISETP.GT.AND P6, PT, R7, 0x48, P4 ;  /* 0x000000480700780c */ /* 0x000fe400027c4270 */
[----:B-1----:R-:W-:-:S11]  /*b5f0*/  LOP3.LUT R21, R9, 0x20, RZ, 0xfc, !PT ;  /* 0x0000002009157812 */ /* 0x002fd600078efcff */
[----:B------:R-:W-:Y:S01]  /*b600*/  @P6 STG.E.U16 desc[UR12][R12.64], R90 ;  /* 0x0000005a0c006986 */ /* 0x000fe2000c10150c */
[----:B------:R-:W-:-:S05]  /*b610*/  IADD3 R88, P6, R11, R156, RZ ;  /* 0x0000009c0b587210 */ /* 0x000fca0007fde0ff */
[----:B------:R-:W-:Y:S01]  /*b620*/  IMAD.X R89, R15, 0x1, R157, P6 ;  /* 0x000000010f597824 */ /* 0x000fe200030e069d */
[----:B------:R-:W-:-:S04]  /*b630*/  ISETP.GT.AND P6, PT, R8, 0x1, PT ;  /* 0x000000010800780c */ /* 0x000fc80003fc4270 */
[----:B------:R-:W-:-:S13]  /*b640*/  ISETP.GT.AND P6, PT, R7, 0x48, P6 ;  /* 0x000000480700780c */ /* 0x000fda00037c4270 */
[----:B------:R0:W-:Y:S01]  /*b650*/  @P6 STG.E.U16 desc[UR12][R88.64], R91 ;  /* 0x0000005b58006986 */ /* 0x0001e2000c10150c */
[----:B------:R-:W-:-:S05]  /*b660*/  IADD3 R124, P6, R21, R2, RZ ;  /* 0x00000002157c7210 */ /* 0x000fca0007fde0ff */
[----:B------:R-:W-:Y:S01]  /*b670*/  IMAD.X R125, R15, 0x1, R3, P6 ;  /* 0x000000010f7d7824 */ /* 0x000fe200030e0603 */
[----:B------:R-:W-:-:S04]  /*b680*/  ISETP.GT.AND P6, PT, R8, 0x8, PT ;  /* 0x000000080800780c */ /* 0x000fc80003fc4270 */
[----:B------:R-:W-:Y:S02]  /*b690*/  ISETP.GT.AND P6, PT, R7, 0x40, P6 ;  /* 0x000000400700780c */ /* 0x000fe400037c4270 */
[----:B0-----:R-:W-:-:S11]  /*b6a0*/  LOP3.LUT R89, R9, 0x30, RZ, 0xfc, !PT ;  /* 0x0000003009597812 */ /* 0x001fd600078efcff */
[----:B------:R0:W-:Y:S01]  /*b6b0*/  @P6 STG.E.U16 desc[UR12][R126.64], R92 ;  /* 0x0000005c7e006986 */ /* 0x0001e2000c10150c */
        /* <DEDUP_REMOVED lines=8> */
[----:B------:R-:W-:-:S13]  /*b740*/  ISETP.GT.AND P6, PT, R7, 0x48, P6 ;  /* 0x000000480700780c */ /* 0x000fda00037c4270 */
[----:B------:R2:W-:Y:S01]  /*b750*/  @P6 STG.E.U16 desc[UR12][R90.64], R94 ;  /* 0x0000005e5a006986 */ /* 0x0005e2000c10150c */
[----:B0-----:R-:W-:-:S05]  /*b760*/  IADD3 R92, P6, R19, R156, RZ ;  /* 0x0000009c135c7210 */ /* 0x001fca0007fde0ff */
[----:B-1----:R-:W-:Y:S01]  /*b770*/  IMAD.X R93, R15, 0x1, R157, P6 ;  /* 0x000000010f5d7824 */ /* 0x002fe200030e069d */
[----:B------:R-:W-:-:S04]  /*b780*/  ISETP.GT.AND P6, PT, R8, 0x9, PT ;  /* 0x000000090800780c */ /* 0x000fc80003fc4270 */
[----:B------:R-:W-:Y:S02]  /*b790*/  ISETP.GT.AND P6, PT, R7, 0x48, P6 ;  /* 0x000000480700780c */ /* 0x000fe400037c4270 */
[----:B--2---:R-:W-:-:S11]  /*b7a0*/  LOP3.LUT R91, R9, 0x32, RZ, 0xfc, !PT ;  /* 0x00000032095b7812 */ /* 0x004fd600078efcff */
        /* <DEDUP_REMOVED lines=84> */
[----:B------:R-:W-:Y:S02]  /*bcf0*/  ISETP.GT.AND P6, PT, R7, 0x48, P5 ;  /* 0x000000480700780c */ /* 0x000fe40002fc4270 */
[----:B--2---:R-:W-:Y:S02]  /*bd00*/  LOP3.LUT R107, R9, 0x72, RZ, 0xfc, !PT ;  /* 0x00000072096b7812 */ /* 0x004fe400078efcff */
[----:B------:R-:W-:-:S09]  /*bd10*/  PRMT R6, R56, 0x7610, R6 ;  /* 0x0000761038067816 */ /* 0x000fd20000000006 */
[----:B------:R0:W-:Y:S01]  /*bd20*/  @P6 STG.E.U16 desc[UR12][R108.64], R111 ;  /* 0x0000006f6c006986 */ /* 0x0001e2000c10150c */
[----:B------:R-:W-:-:S05]  /*bd30*/  IADD3 R110, P6, R105, R2, RZ ;  /* 0x00000002696e7210 */ /* 0x000fca0007fde0ff */
[----:B0-----:R-:W-:Y:S01]  /*bd40*/  IMAD.X R111, R15, 0x1, R3, P6 ;  /* 0x000000010f6f7824 */ /* 0x001fe200030e0603 */
[----:B------:R-:W-:-:S13]  /*bd50*/  ISETP.GT.AND P6, PT, R7, 0x40, P3 ;  /* 0x000000400700780c */ /* 0x000fda0001fc4270 */
[----:B------:R0:W-:Y:S01]  /*bd60*/  @P6 STG.E.U16 desc[UR12][R124.64], R112 ;  /* 0x000000707c006986 */ /* 0x0001e2000c10150c */
[----:B------:R-:W-:-:S05]  /*bd70*/  IADD3 R120, P6, R107, R2, RZ ;  /* 0x000000026b787210 */ /* 0x000fca0007fde0ff */
[----:B------:R-:W-:Y:S01]  /*bd80*/  IMAD.X R121, R15, 0x1, R3, P6 ;  /* 0x000000010f797824 */ /* 0x000fe200030e0603 */
        /* <DEDUP_REMOVED lines=10> */
[----:B0-----:R-:W-:-:S05]  /*be30*/  IADD3 R112, P6, R105, R156, RZ ;  /* 0x0000009c69707210 */ /* 0x001fca0007fde0ff */
[----:B-1----:R-:W-:Y:S01]  /*be40*/  IMAD.X R113, R15, 0x1, R157, P6 ;  /* 0x000000010f717824 */ /* 0x002fe200030e069d */
[----:B------:R-:W-:-:S13]  /*be50*/  ISETP.GT.AND P6, PT, R7, 0x40, P2 ;  /* 0x000000400700780c */ /* 0x000fda00017c4270 */
[----:B------:R0:W-:Y:S01]  /*be60*/  @P6 STG.E.U16 desc[UR12][R110.64], R116 ;  /* 0x000000746e006986 */ /* 0x0001e2000c10150c */
[----:B--2---:R-:W-:-:S05]  /*be70*/  IADD3 R114, P6, R107, R156, RZ ;  /* 0x0000009c6b727210 */ /* 0x004fca0007fde0ff */
[----:B---3--:R-:W-:Y:S01]  /*be80*/  IMAD.X R115, R15, 0x1, R157, P6 ;  /* 0x000000010f737824 */ /* 0x008fe200030e069d */
        /* <DEDUP_REMOVED lines=9> */
[----:B------:R-:W-:Y:S01]  /*bf20*/  @P6 STG.E.U16 desc[UR12][R114.64], R119 ;  /* 0x0000007772006986 */ /* 0x000fe2000c10150c */
[----:B0-----:R-:W-:-:S05]  /*bf30*/  IADD3 R116, P6, R17, R4, RZ ;  /* 0x0000000411747210 */ /* 0x001fca0007fde0ff */
[----:B-1----:R-:W-:Y:S01]  /*bf40*/  IMAD.X R117, R15, 0x1, R5, P6 ;  /* 0x000000010f757824 */ /* 0x002fe200030e0605 */
[----:B------:R-:W-:-:S13]  /*bf50*/  ISETP.GT.AND P6, PT, R7, 0x80, P4 ;  /* 0x000000800700780c */ /* 0x000fda00027c4270 */
[----:B------:R0:W-:Y:S01]  /*bf60*/  @P6 STG.E.U16 desc[UR12][R2.64], R6 ;  /* 0x0000000602006986 */ /* 0x0001e2000c10150c */
[----:B--2---:R-:W-:-:S05]  /*bf70*/  IADD3 R112, P6, R19, R4, RZ ;  /* 0x0000000413707210 */ /* 0x004fca0007fde0ff */
[----:B------:R-:W-:Y:S01]  /*bf80*/  IMAD.X R113, R15, 0x1, R5, P6 ;  /* 0x000000010f717824 */ /* 0x000fe200030e0605 */
[----:B------:R-:W-:-:S04]  /*bf90*/  ISETP.GT.AND P6, PT, R8, 0x1, PT ;  /* 0x000000010800780c */ /* 0x000fc80003fc4270 */
[----:B------:R-:W-:Y:S02]  /*bfa0*/  ISETP.GT.AND P6, PT, R7, 0x80, P6 ;  /* 0x000000800700780c */ /* 0x000fe400037c4270 */
[----:B0-----:R-:W-:-:S11]  /*bfb0*/  PRMT R6, R62, 0x7610, R6 ;  /* 0x000076103e067816 */ /* 0x001fd60000000006 */
[----:B------:R0:W-:Y:S01]  /*bfc0*/  @P6 STG.E.U16 desc[UR12][R108.64], R57 ;  /* 0x000000396c006986 */ /* 0x0001e2000c10150c */
[----:B------:R-:W-:-:S05]  /*bfd0*/  IADD3 R56, P6, R9, R12, RZ ;  /* 0x0000000c09387210 */ /* 0x000fca0007fde0ff */
[----:B0-----:R-:W-:Y:S01]  /*bfe0*/  IMAD.X R57, R15, 0x1, R13, P6 ;  /* 0x000000010f397824 */ /* 0x001fe200030e060d */
[----:B------:R-:W-:-:S13]  /*bff0*/  ISETP.GT.AND P6, PT, R7, 0x88, P4 ;  /* 0x000000880700780c */ /* 0x000fda00027c4270 */
        /* <DEDUP_REMOVED lines=19> */
[----:B------:R-:W-:-:S13]  /*c130*/  ISETP.GT.AND P6, PT, R7, 0x88, P6 ;  /* 0x000000880700780c */ /* 0x000fda00037c4270 */
[----:B------:R-:W-:Y:S01]  /*c140*/  @P6 STG.E.U16 desc[UR12][R58.64], R6 ;  /* 0x000000063a006986 */ /* 0x000fe2000c10150c */
[----:B--2---:R-:W-:-:S05]  /*c150*/  IADD3 R60, P6, R19, R12, RZ ;  /* 0x0000000c133c7210 */ /* 0x004fca0007fde0ff */
[----:B---3--:R-:W-:Y:S01]  /*c160*/  IMAD.X R61, R15, 0x1, R13, P6 ;  /* 0x000000010f3d7824 */ /* 0x008fe200030e060d */
[----:B------:R-:W-:-:S04]  /*c170*/  ISETP.GT.AND P6, PT, R8, 0x9, PT ;  /* 0x000000090800780c */ /* 0x000fc80003fc4270 */
[----:B------:R-:W-:-:S13]  /*c180*/  ISETP.GT.AND P6, PT, R7, 0x88, P6 ;  /* 0x000000880700780c */ /* 0x000fda00037c4270 */
[----:B------:R0:W-:Y:S01]  /*c190*/  @P6 STG.E.U16 desc[UR12][R60.64], R63 ;  /* 0x0000003f3c006986 */ /* 0x0001e2000c10150c */
[----:B------:R-:W-:-:S05]  /*c1a0*/  IADD3 R62, P6, R89, R4, RZ ;  /* 0x00000004593e7210 */ /* 0x000fca0007fde0ff */
[----:B0-----:R-:W-:Y:S01]  /*c1b0*/  IMAD.X R63, R15, 0x1, R5, P6 ;  /* 0x000000010f3f7824 */ /* 0x001fe200030e0605 */
        /* <DEDUP_REMOVED lines=22> */
[----:B------:R0:W-:Y:S01]  /*c320*/  @P6 STG.E.U16 desc[UR12][R62.64], R68 ;  /* 0x000000443e006986 */ /* 0x0001e2000c10150c */
[----:B--2---:R-:W-:-:S05]  /*c330*/  IADD3 R66, P6, R95, R4, RZ ;  /* 0x000000045f427210 */ /* 0x004fca0007fde0ff */
[----:B---3--:R-:W-:Y:S01]  /*c340*/  IMAD.X R67, R15, 0x1, R5, P6 ;  /* 0x000000010f437824 */ /* 0x008fe200030e0605 */
        /* <DEDUP_REMOVED lines=14> */
[----:B------:R-:W-:Y:S01]  /*c430*/  IMAD.X R63, R15, 0x1, R5, P6 ;  /* 0x000000010f3f7824 */ /* 0x000fe200030e0605 */
[----:B------:R-:W-:-:S04]  /*c440*/  ISETP.GT.AND P6, PT, R8, 0x20, PT ;  /* 0x000000200800780c */ /* 0x000fc80003fc4270 */
[----:B------:R-:W-:-:S13]  /*c450*/  ISETP.GT.AND P6, PT, R7, 0x80, P6 ;  /* 0x000000800700780c */ /* 0x000fda00037c4270 */
[----:B------:R0:W-:Y:S01]  /*c460*/  @P6 STG.E.U16 desc[UR12][R64.64], R72 ;  /* 0x0000004840006986 */ /* 0x0001e2000c10150c */
[----:B------:R-:W-:-:S05]  /*c470*/  IADD3 R68, P6, R99, R4, RZ ;  /* 0x0000000463447210 */ /* 0x000fca0007fde0ff */
[----:B-1----:R-:W-:Y:S01]  /*c480*/  IMAD.X R69, R15, 0x1, R5, P6 ;  /* 0x000000010f457824 */ /* 0x002fe200030e0605 */
[----:B------:R-:W-:-:S04]  /*c490*/  ISETP.GT.AND P6, PT, R8, 0x21, PT ;  /* 0x000000210800780c */ /* 0x000fc80003fc4270 */
[----:B------:R-:W-:-:S13]  /*c4a0*/  ISETP.GT.AND P6, PT, R7, 0x80, P6 ;  /* 0x000000800700780c */ /* 0x000fda00037c4270 */
[----:B------:R1:W-:Y:S01]  /*c4b0*/  @P6 STG.E.U16 desc[UR12][R66.64], R73 ;  /* 0x0000004942006986 */ /* 0x0003e2000c10150c */
[----:B--2---:R-:W-:-:S05]  /*c4c0*/  IADD3 R58, P6, R93, R12, RZ ;  /* 0x0000000c5d3a7210 */ /* 0x004fca0007fde0ff */
[----:B------:R-:W-:Y:S01]  /*c4d0*/  IMAD.X R59, R15, 0x1, R13, P6 ;  /* 0x000000010f3b7824 */ /* 0x000fe200030e060d */
[----:B------:R-:W-:-:S04]  /*c4e0*/  ISETP.GT.AND P6, PT, R8, 0x20, PT ;  /* 0x000000200800780c */ /* 0x000fc80003fc4270 */
[----:B------:R-:W-:-:S13]  /*c4f0*/  ISETP.GT.AND P6, PT, R7, 0x88, P6 ;  /* 0x000000880700780c */ /* 0x000fda00037c4270 */
[----:B------:R2:W-:Y:S01]  /*c500*/  @P6 STG.E.U16 desc[UR12][R58.64], R74 ;  /* 0x0000004a3a006986 */ /* 0x0005e2000c10150c */
[----:B---3--:R-:W-:-:S05]  /*c510*/  IADD3 R60, P6, R95, R12, RZ ;  /* 0x0000000c5f3c7210 */ /* 0x008fca0007fde0ff */
        /* <DEDUP_REMOVED lines=9> */
[----:B-1----:R-:W-:-:S05]  /*c5b0*/  IADD3 R66, P6, R103, R4, RZ ;  /* 0x0000000467427210 */ /* 0x002fca0007fde0ff */
[----:B------:R-:W-:Y:S01]  /*c5c0*/  IMAD.X R67, R15, 0x1, R5, P6 ;  /* 0x000000010f437824 */ /* 0x000fe200030e0605 */
        /* <DEDUP_REMOVED lines=9> */
[----:B------:R-:W-:-:S13]  /*c660*/  ISETP.GT.AND P6, PT, R7, 0x88, P5 ;  /* 0x000000880700780c */ /* 0x000fda0002fc4270 */
[----:B------:R3:W-:Y:S01]  /*c670*/  @P6 STG.E.U16 desc[UR12][R60.64], R79 ;  /* 0x0000004f3c006986 */ /* 0x0007e2000c10150c */
[----:B0-----:R-:W-:-:S05]  /*c680*/  IADD3 R62, P6, R105, R4, RZ ;  /* 0x00000004693e7210 */ /* 0x001fca0007fde0ff */
[----:B------:R-:W-:Y:S01]  /*c690*/  IMAD.X R63, R15, 0x1, R5, P6 ;  /* 0x000000010f3f7824 */ /* 0x000fe200030e0605 */
[----:B------:R-:W-:-:S13]  /*c6a0*/  ISETP.GT.AND P6, PT, R7, 0x80, P3 ;  /* 0x000000800700780c */ /* 0x000fda0001fc4270 */
[----:B------:R-:W-:Y:S01]  /*c6b0*/  @P6 STG.E.U16 desc[UR12][R64.64], R80 ;  /* 0x0000005040006986 */ /* 0x000fe2000c10150c */
[----:B-1----:R-:W-:-:S05]  /*c6c0*/  IADD3 R68, P6, R107, R4, RZ ;  /* 0x000000046b447210 */ /* 0x002fca0007fde0ff */
[----:B------:R-:W-:Y:S01]  /*c6d0*/  IMAD.X R69, R15, 0x1, R5, P6 ;  /* 0x000000010f457824 */ /* 0x000fe200030e0605 */
[----:B------:R-:W-:-:S13]  /*c6e0*/  ISETP.GT.AND P6, PT, R7, 0x80, P1 ;  /* 0x000000800700780c */ /* 0x000fda0000fc4270 */
[----:B------:R-:W-:Y:S01]  /*c6f0*/  @P6 STG.E.U16 desc[UR12][R66.64], R81 ;  /* 0x0000005142006986 */ /* 0x000fe2000c10150c */
[----:B------:R-:W-:-:S05]  /*c700*/  IADD3 R4, P6, R101, R12, RZ ;  /* 0x0000000c65047210 */ /* 0x000fca0007fde0ff */
[----:B------:R-:W-:Y:S01]  /*c710*/  IMAD.X R5, R15, 0x1, R13, P6 ;  /* 0x000000010f057824 */ /* 0x000fe200030e060d */
[----:B------:R-:W-:-:S13]  /*c720*/  ISETP.GT.AND P6, PT, R7, 0x88, P3 ;  /* 0x000000880700780c */ /* 0x000fda0001fc4270 */
[----:B------:R0:W-:Y:S01]  /*c730*/  @P6 STG.E.U16 desc[UR12][R4.64], R82 ;  /* 0x0000005204006986 */ /* 0x0001e2000c10150c */
[----:B--2---:R-:W-:-:S05]  /*c740*/  IADD3 R58, P6, R103, R12, RZ ;  /* 0x0000000c673a7210 */ /* 0x004fca0007fde0ff */
[----:B------:R-:W-:Y:S01]  /*c750*/  IMAD.X R59, R15, 0x1, R13, P6 ;  /* 0x000000010f3b7824 */ /* 0x000fe200030e060d */
        /* <DEDUP_REMOVED lines=10> */
[----:B------:R-:W-:-:S05]  /*c800*/  IADD3 R12, P6, R9, R2, RZ ;  /* 0x00000002090c7210 */ /* 0x000fca0007fde0ff */
[----:B------:R-:W-:Y:S01]  /*c810*/  IMAD.X R13, R15, 0x1, R3, P6 ;  /* 0x000000010f0d7824 */ /* 0x000fe200030e0603 */
        /* <DEDUP_REMOVED lines=8> */
[C---:B------:R-:W-:Y:S02]  /*c8a0*/  ISETP.GT.AND P6, PT, R7.reuse, 0xc0, P4 ;  /* 0x000000c00700780c */ /* 0x040fe400027c4270 */
[----:B------:R-:W-:-:S11]  /*c8b0*/  ISETP.GT.AND P4, PT, R7, 0xc8, P4 ;  /* 0x000000c80700780c */ /* 0x000fd60002784270 */
        /* <DEDUP_REMOVED lines=8> */
[----:B------:R-:W-:-:S04]  /*c940*/  ISETP.GT.AND P6, PT, R8, 0x1, PT ;  /* 0x000000010800780c */ /* 0x000fc80003fc4270 */
[----:B------:R1:W-:Y:S01]  /*c950*/  @P4 STG.E.U16 desc[UR12][R4.64], R26 ;  /* 0x0000001a04004986 */ /* 0x0003e2000c10150c */
[----:B------:R-:W-:-:S05]  /*c960*/  IADD3 R10, P4, R11, R56, RZ ;  /* 0x000000380b0a7210 */ /* 0x000fca0007f9e0ff */
[----:B------:R-:W-:Y:S01]  /*c970*/  IMAD.X R11, R15, 0x1, R57, P4 ;  /* 0x000000010f0b7824 */ /* 0x000fe200020e0639 */
[----:B------:R-:W-:Y:S02]  /*c980*/  ISETP.GT.AND P4, PT, R7, 0xc8, P6 ;  /* 0x000000c80700780c */ /* 0x000fe40003784270 */
[----:B------:R-:W-:-:S11]  /*c990*/  ISETP.GT.AND P6, PT, R8, 0x8, PT ;  /* 0x000000080800780c */ /* 0x000fd60003fc4270 */
[----:B------:R3:W-:Y:S01]  /*c9a0*/  @P4 STG.E.U16 desc[UR12][R10.64], R27 ;  /* 0x0000001b0a004986 */ /* 0x0007e2000c10150c */
[----:B--2---:R-:W-:-:S05]  /*c9b0*/  IADD3 R12, P4, R21, R2, RZ ;  /* 0x00000002150c7210 */ /* 0x004fca0007f9e0ff */
[----:B------:R-:W-:Y:S01]  /*c9c0*/  IMAD.X R13, R15, 0x1, R3, P4 ;  /* 0x000000010f0d7824 */ /* 0x000fe200020e0603 */
[----:B------:R-:W-:Y:S02]  /*c9d0*/  ISETP.GT.AND P4, PT, R7, 0xc0, P6 ;  /* 0x000000c00700780c */ /* 0x000fe40003784270 */
[----:B------:R-:W-:-:S11]  /*c9e0*/  ISETP.GT.AND P6, PT, R8, 0x9, PT ;  /* 0x000000090800780c */ /* 0x000fd60003fc4270 */
[----:B------:R-:W-:Y:S01]  /*c9f0*/  @P4 STG.E.U16 desc[UR12][R62.64], R28 ;  /* 0x0000001c3e004986 */ /* 0x000fe2000c10150c */
[----:B------:R-:W-:-:S05]  /*ca00*/  IADD3 R24, P4, R23, R2, RZ ;  /* 0x0000000217187210 */ /* 0x000fca0007f9e0ff */
[----:B0-----:R-:W-:Y:S01]  /*ca10*/  IMAD.X R25, R15, 0x1, R3, P4 ;  /* 0x000000010f197824 */ /* 0x001fe200020e0603 */
[----:B------:R-:W-:-:S13]  /*ca20*/  ISETP.GT.AND P4, PT, R7, 0xc0, P6 ;  /* 0x000000c00700780c */ /* 0x000fda0003784270 */
[----:B------:R-:W-:Y:S01]  /*ca30*/  @P4 STG.E.U16 desc[UR12][R60.64], R29 ;  /* 0x0000001d3c004986 */ /* 0x000fe2000c10150c */
[----:B-1----:R-:W-:-:S05]  /*ca40*/  IADD3 R4, P4, R17, R56, RZ ;  /* 0x0000003811047210 */ /* 0x002fca0007f9e0ff */
[----:B------:R-:W-:Y:S01]  /*ca50*/  IMAD.X R5, R15, 0x1, R57, P4 ;  /* 0x000000010f057824 */ /* 0x000fe200020e0639 */
[----:B------:R-:W-:-:S04]  /*ca60*/  ISETP.GT.AND P4, PT, R8, 0x8, PT ;  /* 0x000000080800780c */ /* 0x000fc80003f84270 */
[----:B------:R-:W-:-:S13]  /*ca70*/  ISETP.GT.AND P4, PT, R7, 0xc8, P4 ;  /* 0x000000c80700780c */ /* 0x000fda0002784270 */
[----:B------:R0:W-:Y:S01]  /*ca80*/  @P4 STG.E.U16 desc[UR12][R4.64], R30 ;  /* 0x0000001e04004986 */ /* 0x0001e2000c10150c */
[----:B---3--:R-:W-:-:S05]  /*ca90*/  IADD3 R10, P4, R19, R56, RZ ;  /* 0x00000038130a7210 */ /* 0x008fca0007f9e0ff */
[----:B------:R-:W-:Y:S01]  /*caa0*/  IMAD.X R11, R15, 0x1, R57, P4 ;  /* 0x000000010f0b7824 */ /* 0x000fe200020e0639 */
[----:B------:R-:W-:Y:S02]  /*cab0*/  ISETP.GT.AND P4, PT, R7, 0xc8, P6 ;  /* 0x000000c80700780c */ /* 0x000fe40003784270 */
[----:B------:R-:W-:-:S11]  /*cac0*/  ISETP.GT.AND P6, PT, R8, 0x10, PT ;  /* 0x000000100800780c */ /* 0x000fd60003fc4270 */
[----:B------:R1:W-:Y:S01]  /*cad0*/  @P4 STG.E.U16 desc[UR12][R10.64], R31 ;  /* 0x0000001f0a004986 */ /* 0x0003e2000c10150c */
[----:B------:R-:W-:-:S05]  /*cae0*/  IADD3 R16, P4, R89, R2, RZ ;  /* 0x0000000259107210 */ /* 0x000fca0007f9e0ff */
[----:B------:R-:W-:Y:S01]  /*caf0*/  IMAD.X R17, R15, 0x1, R3, P4 ;  /* 0x000000010f117824 */ /* 0x000fe200020e0603 */
[----:B------:R-:W-:Y:S02]  /*cb00*/  ISETP.GT.AND P4, PT, R7, 0xc0, P6 ;  /* 0x000000c00700780c */ /* 0x000fe40003784270 */
[----:B------:R-:W-:-:S11]  /*cb10*/  ISETP.GT.AND P6, PT, R8, 0x11, PT ;  /* 0x000000110800780c */ /* 0x000fd60003fc4270 */
[----:B------:R2:W-:Y:S01]  /*cb20*/  @P4 STG.E.U16 desc[UR12][R12.64], R32 ;  /* 0x000000200c004986 */ /* 0x0005e2000c10150c */
[----:B------:R-:W-:-:S05]  /*cb30*/  IADD3 R18, P4, R91, R2, RZ ;  /* 0x000000025b127210 */ /* 0x000fca0007f9e0ff */
[----:B------:R-:W-:Y:S01]  /*cb40*/  IMAD.X R19, R15, 0x1, R3, P4 ;  /* 0x000000010f137824 */ /* 0x000fe200020e0603 */
[----:B------:R-:W-:-:S13]  /*cb50*/  ISETP.GT.AND P4, PT, R7, 0xc0, P6 ;  /* 0x000000c00700780c */ /* 0x000fda0003784270 */
[----:B------:R-:W-:Y:S01]  /*cb60*/  @P4 STG.E.U16 desc[UR12][R24.64], R33 ;  /* 0x0000002118004986 */ /* 0x000fe2000c10150c */
[----:B0-----:R-:W-:-:S05]  /*cb70*/  IADD3 R4, P4, R21, R56, RZ ;  /* 0x0000003815047210 */ /* 0x001fca0007f9e0ff */
[----:B------:R-:W-:Y:S01]  /*cb80*/  IMAD.X R5, R15, 0x1, R57, P4 ;  /* 0x000000010f057824 */ /* 0x000fe200020e0639 */
[----:B------:R-:W-:-:S04]  /*cb90*/  ISETP.GT.AND P4, PT, R8, 0x10, PT ;  /* 0x000000100800780c */ /* 0x000fc80003f84270 */
[----:B------:R-:W-:-:S13]  /*cba0*/  ISETP.GT.AND P4, PT, R7, 0xc8, P4 ;  /* 0x000000c80700780c */ /* 0x000fda0002784270 */
[----:B------:R0:W-:Y:S01]  /*cbb0*/  @P4 STG.E.U16 desc[UR12][R4.64], R34 ;  /* 0x0000002204004986 */ /* 0x0001e2000c10150c */
[----:B-1----:R-:W-:-:S05]  /*cbc0*/  IADD3 R10, P4, R23, R56, RZ ;  /* 0x00000038170a7210 */ /* 0x002fca0007f9e0ff */
        /* <DEDUP_REMOVED lines=28> */
[----:B0-----:R-:W-:-:S05]  /*cd90*/  IADD3 R4, P4, R95, R56, RZ ;  /* 0x000000385f047210 */ /* 0x001fca0007f9e0ff */
[----:B------:R-:W-:Y:S01]  /*cda0*/  IMAD.X R5, R15, 0x1, R57, P4 ;  /* 0x000000010f057824 */ /* 0x000fe200020e0639 */
[----:B------:R-:W-:-:S13]  /*cdb0*/  ISETP.GT.AND P4, PT, R7, 0xc0, P6 ;  /* 0x000000c00700780c */ /* 0x000fda0003784270 */
[----:B------:R-:W-:Y:S01]  /*cdc0*/  @P4 STG.E.U16 desc[UR12][R20.64], R41 ;  /* 0x0000002914004986 */ /* 0x000fe2000c10150c */
[----:B------:R-:W-:-:S04]  /*cdd0*/  ISETP.GT.AND P4, PT, R8, 0x20, PT ;  /* 0x000000200800780c */ /* 0x000fc80003f84270 */
[----:B------:R-:W-:-:S13]  /*cde0*/  ISETP.GT.AND P4, PT, R7, 0xc8, P4 ;  /* 0x000000c80700780c */ /* 0x000fda0002784270 */
[----:B------:R-:W-:Y:S01]  /*cdf0*/  @P4 STG.E.U16 desc[UR12][R16.64], R42 ;  /* 0x0000002a10004986 */ /* 0x000fe2000c10150c */
[----:B------:R-:W-:Y:S02]  /*ce00*/  ISETP.GT.AND P4, PT, R7, 0xc8, P6 ;  /* 0x000000c80700780c */ /* 0x000fe40003784270 */
[----:B------:R-:W-:-:S11]  /*ce10*/  ISETP.GT.AND P6, PT, R8, 0x28, PT ;  /* 0x000000280800780c */ /* 0x000fd60003fc4270 */
[----:B------:R0:W-:Y:S01]  /*ce20*/  @P4 STG.E.U16 desc[UR12][R4.64], R43 ;  /* 0x0000002b04004986 */ /* 0x0001e2000c10150c */
[----:B------:R-:W-:-:S05]  /*ce30*/  IADD3 R8, P4, R97, R2, RZ ;  /* 0x0000000261087210 */ /* 0x000fca0007f9e0ff */
[----:B------:R-:W-:Y:S01]  /*ce40*/  IMAD.X R9, R15, 0x1, R3, P4 ;  /* 0x000000010f097824 */ /* 0x000fe200020e0603 */
[C---:B------:R-:W-:Y:S02]  /*ce50*/  ISETP.GT.AND P4, PT, R7.reuse, 0xc0, P6 ;  /* 0x000000c00700780c */ /* 0x040fe40003784270 */
[----:B------:R-:W-:-:S11]  /*ce60*/  ISETP.GT.AND P6, PT, R7, 0xc8, P6 ;  /* 0x000000c80700780c */ /* 0x000fd600037c4270 */
[----:B------:R2:W-:Y:S01]  /*ce70*/  @P4 STG.E.U16 desc[UR12][R8.64], R44 ;  /* 0x0000002c08004986 */ /* 0x0005e2000c10150c */
[----:B-1----:R-:W-:-:S05]  /*ce80*/  IADD3 R10, P4, R99, R2, RZ ;  /* 0x00000002630a7210 */ /* 0x002fca0007f9e0ff */
[----:B------:R-:W-:Y:S01]  /*ce90*/  IMAD.X R11, R15, 0x1, R3, P4 ;  /* 0x000000010f0b7824 */ /* 0x000fe200020e0603 */
[C---:B------:R-:W-:Y:S02]  /*cea0*/  ISETP.GT.AND P4, PT, R7.reuse, 0xc0, P5 ;  /* 0x000000c00700780c */ /* 0x040fe40002f84270 */
[----:B------:R-:W-:-:S11]  /*ceb0*/  ISETP.GT.AND P5, PT, R7, 0xc8, P5 ;  /* 0x000000c80700780c */ /* 0x000fd60002fa4270 */
[----:B------:R1:W-:Y:S01]  /*cec0*/  @P4 STG.E.U16 desc[UR12][R10.64], R45 ;  /* 0x0000002d0a004986 */ /* 0x0003e2000c10150c */
[----:B0-----:R-:W-:-:S05]  /*ced0*/  IADD3 R4, P4, R97, R56, RZ ;  /* 0x0000003861047210 */ /* 0x001fca0007f9e0ff */
[----:B------:R-:W-:Y:S01]  /*cee0*/  IMAD.X R5, R15, 0x1, R57, P4 ;  /* 0x000000010f057824 */ /* 0x000fe200020e0639 */
[----:B--2---:R-:W-:-:S04]  /*cef0*/  IADD3 R8, P4, R99, R56, RZ ;  /* 0x0000003863087210 */ /* 0x004fc80007f9e0ff */
[----:B------:R0:W-:Y:S01]  /*cf00*/  @P6 STG.E.U16 desc[UR12][R4.64], R46 ;  /* 0x0000002e04006986 */ /* 0x0001e2000c10150c */
[----:B------:R-:W-:Y:S01]  /*cf10*/  IMAD.X R9, R15, 0x1, R57, P4 ;  /* 0x000000010f097824 */ /* 0x000fe200020e0639 */
[----:B-1----:R-:W-:Y:S02]  /*cf20*/  IADD3 R10, P6, R101, R2, RZ ;  /* 0x00000002650a7210 */ /* 0x002fe40007fde0ff */
[C---:B------:R-:W-:Y:S02]  /*cf30*/  ISETP.GT.AND P4, PT, R7.reuse, 0xc0, P1 ;  /* 0x000000c00700780c */ /* 0x040fe40000f84270 */
[----:B------:R1:W-:Y:S01]  /*cf40*/  @P5 STG.E.U16 desc[UR12][R8.64], R47 ;  /* 0x0000002f08005986 */ /* 0x0003e2000c10150c */
[----:B------:R-:W-:Y:S01]  /*cf50*/  ISETP.GT.AND P5, PT, R7, 0xc0, P3 ;  /* 0x000000c00700780c */ /* 0x000fe20001fa4270 */
[----:B------:R-:W-:Y:S01]  /*cf60*/  IMAD.X R11, R15, 0x1, R3, P6 ;  /* 0x000000010f0b7824 */ /* 0x000fe200030e0603 */
[C---:B------:R-:W-:Y:S02]  /*cf70*/  ISETP.GT.AND P3, PT, R7.reuse, 0xc8, P3 ;  /* 0x000000c80700780c */ /* 0x040fe40001f64270 */
[----:B------:R-:W-:-:S02]  /*cf80*/  ISETP.GT.AND P1, PT, R7, 0xc8, P1 ;  /* 0x000000c80700780c */ /* 0x000fc40000f24270 */
[----:B0-----:R-:W-:-:S05]  /*cf90*/  IADD3 R4, P6, R103, R2, RZ ;  /* 0x0000000267047210 */ /* 0x001fca0007fde0ff */
[----:B------:R-:W-:Y:S01]  /*cfa0*/  IMAD.X R5, R15, 0x1, R3, P6 ;  /* 0x000000010f057824 */ /* 0x000fe200030e0603 */
[-C--:B------:R-:W-:Y:S01]  /*cfb0*/  IADD3 R12, P6, R103, R56.reuse, RZ ;  /* 0x00000038670c7210 */ /* 0x080fe20007fde0ff */
[----:B------:R-:W-:Y:S01]  /*cfc0*/  @P5 STG.E.U16 desc[UR12][R10.64], R48 ;  /* 0x000000300a005986 */ /* 0x000fe2000c10150c */
[----:B-1----:R-:W-:-:S03]  /*cfd0*/  IADD3 R8, P5, R101, R56, RZ ;  /* 0x0000003865087210 */ /* 0x002fc60007fbe0ff */
[C-C-:B------:R-:W-:Y:S01]  /*cfe0*/  IMAD.X R13, R15.reuse, 0x1, R57.reuse, P6 ;  /* 0x000000010f0d7824 */ /* 0x140fe200030e0639 */
[----:B------:R0:W-:Y:S01]  /*cff0*/  @P4 STG.E.U16 desc[UR12][R4.64], R49 ;  /* 0x0000003104004986 */ /* 0x0001e2000c10150c */
[----:B------:R-:W-:Y:S01]  /*d000*/  IMAD.X R9, R15, 0x1, R57, P5 ;  /* 0x000000010f097824 */ /* 0x000fe200028e0639 */
[C---:B------:R-:W-:Y:S02]  /*d010*/  ISETP.GT.AND P4, PT, R7.reuse, 0xc0, P2 ;  /* 0x000000c00700780c */ /* 0x040fe40001784270 */
[C---:B------:R-:W-:Y:S02]  /*d020*/  ISETP.GT.AND P5, PT, R7.reuse, 0xc0, P0 ;  /* 0x000000c00700780c */ /* 0x040fe400007a4270 */
[C---:B------:R-:W-:Y:S01]  /*d030*/  ISETP.GT.AND P2, PT, R7.reuse, 0xc8, P2 ;  /* 0x000000c80700780c */ /* 0x040fe20001744270 */
[----:B------:R1:W-:Y:S01]  /*d040*/  @P3 STG.E.U16 desc[UR12][R8.64], R50 ;  /* 0x0000003208003986 */ /* 0x0003e2000c10150c */
[----:B------:R-:W-:Y:S02]  /*d050*/  ISETP.GT.AND P0, PT, R7, 0xc8, P0 ;  /* 0x000000c80700780c */ /* 0x000fe40000704270 */
[C---:B------:R-:W-:Y:S01]  /*d060*/  IADD3 R6, P3, R105.reuse, R56, RZ ;  /* 0x0000003869067210 */ /* 0x040fe20007f7e0ff */
[----:B------:R1:W-:Y:S01]  /*d070*/  @P1 STG.E.U16 desc[UR12][R12.64], R51 ;  /* 0x000000330c001986 */ /* 0x0003e2000c10150c */
[----:B0-----:R-:W-:-:S02]  /*d080*/  IADD3 R4, P6, R105, R2, RZ ;  /* 0x0000000269047210 */ /* 0x001fc40007fde0ff */
[----:B------:R-:W-:Y:S01]  /*d090*/  IADD3 R2, P1, R107, R2, RZ ;  /* 0x000000026b027210 */ /* 0x000fe20007f3e0ff */
[C---:B------:R-:W-:Y:S02]  /*d0a0*/  IMAD.X R7, R15.reuse, 0x1, R57, P3 ;  /* 0x000000010f077824 */ /* 0x040fe400018e0639 */
[--C-:B------:R-:W-:Y:S01]  /*d0b0*/  IMAD.X R5, R15, 0x1, R3.reuse, P6 ;  /* 0x000000010f057824 */ /* 0x100fe200030e0603 */
[----:B------:R-:W-:Y:S01]  /*d0c0*/  IADD3 R10, P6, R107, R56, RZ ;  /* 0x000000386b0a7210 */ /* 0x000fe20007fde0ff */
[----:B------:R-:W-:-:S03]  /*d0d0*/  IMAD.X R3, R15, 0x1, R3, P1 ;  /* 0x000000010f037824 */ /* 0x000fc600008e0603 */
[----:B------:R1:W-:Y:S04]  /*d0e0*/  @P4 STG.E.U16 desc[UR12][R4.64], R52 ;  /* 0x0000003404004986 */ /* 0x0003e8000c10150c */
[----:B------:R1:W-:Y:S04]  /*d0f0*/  @P5 STG.E.U16 desc[UR12][R2.64], R53 ;  /* 0x0000003502005986 */ /* 0x0003e8000c10150c */
[----:B------:R1:W-:Y:S01]  /*d100*/  @P2 STG.E.U16 desc[UR12][R6.64], R54 ;  /* 0x0000003606002986 */ /* 0x0003e2000c10150c */
[----:B------:R-:W-:Y:S05]  /*d110*/  @!P0 EXIT ;  /* 0x000000000000894d */ /* 0x000fea0003800000 */
[----:B------:R-:W-:Y:S01]  /*d120*/  F2FP.BF16.F32.PACK_AB R0, RZ, R0 ;  /* 0x00000000ff00723e */ /* 0x000fe200000010ff */
[----:B------:R-:W-:-:S05]  /*d130*/  IMAD.X R11, R15, 0x1, R57, P6 ;  /* 0x000000010f0b7824 */ /* 0x000fca00030e0639 */
[----:B------:R-:W-:Y:S01]  /*d140*/  STG.E.U16 desc[UR12][R10.64], R0 ;  /* 0x000000000a007986 */ /* 0x000fe2000c10150c */
[----:B------:R-:W-:Y:S05]  /*d150*/  EXIT ;  /* 0x000000000000794d */ /* 0x000fea0003800000 */
.L_x_13:
[----:B------:R-:W-:-:S13]  /*d160*/  ISETP.NE.AND P0, PT, R10, RZ, PT ;  /* 0x000000ff0a00720c */ /* 0x000fda0003f05270 */
[----:B------:R-:W-:Y:S05]  /*d170*/  @P0 EXIT ;  /* 0x000000000000094d */ /* 0x000fea0003800000 */
[----:B------:R-:W-:-:S13]  /*d180*/  ELECT P0, URZ, PT ;  /* 0x00000000003f782f */ /* 0x000fda0003800000 */
[----:B------:R-:W-:Y:S05]  /*d190*/  @!P0 BRA `(.L_x_248) ;  /* 0x0000000800188947 */ /* 0x000fea0003800000 */
[----:B------:R-:W-:-:S13]  /*d1a0*/  ISETP.GE.AND P0, PT, R12, 0x1, PT ;  /* 0x000000010c00780c */ /* 0x000fda0003f06270 */
[----:B------:R-:W-:Y:S05]  /*d1b0*/  @!P0 BRA `(.L_x_248) ;  /* 0x0000000800108947 */ /* 0x000fea0003800000 */
[----:B---3-5:R-:W0:Y:S01]  /*d1c0*/  S2R R2, SR_CgaCtaId ;  /* 0x0000000000027919 */ /* 0x028e220000008800 */
[----:B------:R-:W1:Y:S01]  /*d1d0*/  LDC.64 R10, c[0x0][0x4f8] ;  /* 0x00013e00ff0a7b82 */ /* 0x000e620000000a00 */
[----:B------:R-:W-:Y:S01]  /*d1e0*/  ULDC.64 UR4, c[0x0][0x4c0] ;  /* 0x0001300000047ab9 */ /* 0x000fe20000000a00 */
[----:B------:R-:W-:Y:S01]  /*d1f0*/  LOP3.LUT P0, RZ, R13, 0x1f, RZ, 0xc0, !PT ;  /* 0x0000001f0dff7812 */ /* 0x000fe2000780c0ff */
[----:B------:R-:W-:Y:S01]  /*d200*/  IMAD.SHL.U32 R14, R14, 0x100, RZ ;  /* 0x000001000e0e7824 */ /* 0x000fe200078e00ff */
[----:B------:R-:W-:Y:S01]  /*d210*/  ISETP.NE.AND P2, PT, R18, RZ, PT ;  /* 0x000000ff1200720c */ /* 0x000fe20003f45270 */
[----:B------:R-:W-:Y:S01]  /*d220*/  IMAD.SHL.U32 R16, R16, 0x40, RZ ;  /* 0x0000004010107824 */ /* 0x000fe200078e00ff */
[----:B------:R-:W-:Y:S01]  /*d230*/  ISETP.NE.OR P0, PT, R18, RZ, !P0 ;  /* 0x000000ff1200720c */ /* 0x000fe20004705670 */
[----:B------:R-:W-:Y:S01]  /*d240*/  IMAD.MOV.U32 R4, RZ, RZ, R8 ;  /* 0x000000ffff047224 */ /* 0x000fe200078e0008 */
[----:B--2---:R-:W2:Y:S01]  /*d250*/  LDC R0, c[0x0][0x500] ;  /* 0x00014000ff007b82 */ /* 0x004ea20000000800 */
[----:B------:R-:W-:Y:S01]  /*d260*/  LOP3.LUT R17, R6, 0x2, RZ, 0xfc, !PT ;  /* 0x0000000206117812 */ /* 0x000fe200078efcff */
[----:B------:R-:W-:-:S02]  /*d270*/  IMAD.MOV.U32 R19, RZ, RZ, RZ ;  /* 0x000000ffff137224 */ /* 0x000fc400078e00ff */
[C---:B------:R-:W-:Y:S02]  /*d280*/  VIADD R13, R14.reuse, 0x80 ;  /* 0x000000800e0d7836 */ /* 0x040fe40000000000 */
[----:B------:R-:W-:Y:S02]  /*d290*/  VIADD R15, R14, 0xc0 ;  /* 0x000000c00e0f7836 */ /* 0x000fe40000000000 */
[----:B-1----:R-:W-:Y:S01]  /*d2a0*/  IMAD R9, R5, UR4, R10 ;  /* 0x0000000405097c24 */ /* 0x002fe2000f8e020a */
[----:B------:R-:W-:Y:S01]  /*d2b0*/  ULDC UR4, c[0x0][0x4c8] ;  /* 0x0001320000047ab9 */ /* 0x000fe20000000800 */
[----:B------:R-:W-:Y:S02]  /*d2c0*/  IMAD R152, R152, UR5, R11 ;  /* 0x0000000598987c24 */ /* 0x000fe4000f8e020b */
[----:B------:R-:W-:Y:S02]  /*d2d0*/  IMAD.MOV.U32 R5, RZ, RZ, RZ ;  /* 0x000000ffff057224 */ /* 0x000fe400078e00ff */
[----:B------:R-:W-:-:S02]  /*d2e0*/  VIADD R11, R14, 0x40 ;  /* 0x000000400e0b7836 */ /* 0x000fc40000000000 */
[----:B--2---:R-:W-:Y:S02]  /*d2f0*/  IMAD R12, R3, UR4, R0 ;  /* 0x00000004030c7c24 */ /* 0x004fe4000f8e0200 */
[C---:B0-----:R-:W-:Y:S02]  /*d300*/  IMAD.SHL.U32 R0, R2.reuse, 0x800, RZ ;  /* 0x0000080002007824 */ /* 0x041fe400078e00ff */
[----:B------:R-:W-:Y:S02]  /*d310*/  IMAD.MOV.U32 R3, RZ, RZ, 0x1 ;  /* 0x00000001ff037424 */ /* 0x000fe400078e00ff */
[----:B------:R-:W-:Y:S01]  /*d320*/  IMAD.SHL.U32 R2, R2, 0x20, RZ ;  /* 0x0000002002027824 */ /* 0x000fe200078e00ff */
[----:B------:R-:W-:-:S07]  /*d330*/  LOP3.LUT R0, R0, 0x800, RZ, 0xc0, !PT ;  /* 0x0000080000007812 */ /* 0x000fce00078ec0ff */
.L_x_252:
[----:B------:R-:W0:Y:S01]  /*d340*/  S2R R10, SR_CgaCtaId ;  /* 0x00000000000a7919 */ /* 0x000e220000008800 */
[----:B------:R-:W-:-:S04]  /*d350*/  MOV R7, 0x400 ;  /* 0x0000040000077802 */ /* 0x000fc80000000f00 */
[----:B0-----:R-:W-:Y:S02]  /*d360*/  LEA R18, R10, R7, 0x18 ;  /* 0x000000070a127211 */ /* 0x001fe400078ec0ff */
[----:B------:R-:W-:-:S03]  /*d370*/  SHF.L.U32 R7, R3, 0x1f, RZ ;  /* 0x0000001f03077819 */ /* 0x000fc600000006ff */
[----:B------:R-:W-:-:S07]  /*d380*/  IMAD R10, R5, 0x8, R18 ;  /* 0x00000008050a7824 */ /* 0x000fce00078e0212 */
.L_x_249:
[----:B0-----:R0:W1:Y:S02]  /*d390*/  SYNCS.PHASECHK.TRANS64.TRYWAIT P1, [R10+URZ+0x32028], R7 ;  /* 0x032028070a0075a7 */ /* 0x001064000802017f */
[----:B-1----:R-:W-:Y:S05]  /*d3a0*/  @!P1 NANOSLEEP.SYNCS 0x989680 ;  /* 0x009896800000995d */ /* 0x002fea0003900000 */
[----:B------:R-:W1:Y:S02]  /*d3b0*/  @!P1 SYNCS.PHASECHK.TRANS64 P1, [R10+URZ+0x32028], R7 ;  /* 0x032028070a0095a7 */ /* 0x000e64000802007f */
[----:B-1----:R-:W-:Y:S05]  /*d3c0*/  @!P1 BRA `(.L_x_249) ;  /* 0xfffffffc00f09947 */ /* 0x002fea000383ffff */
[----:B0-----:R-:W0:Y:S02]  /*d3d0*/  @!P2 LDC R7, c[0x0][0x580] ;  /* 0x00016000ff07ab82 */ /* 0x001e240000000800 */
[----:B0-----:R0:W-:Y:S02]  /*d3e0*/  @!P2 SYNCS.ARRIVE.TRANS64 RZ, [R10+URZ+0x32000], R7 ;  /* 0x032000070affa9a7 */ /* 0x0011e4000800003f */
[----:B0-----:R-:W-:-:S04]  /*d3f0*/  PRMT R7, R17, 0x9910, RZ ;  /* 0x0000991011077816 */ /* 0x001fc800000000ff */
[----:B------:R-:W-:-:S13]  /*d400*/  ISETP.NE.AND P1, PT, R7, 0x2, PT ;  /* 0x000000020700780c */ /* 0x000fda0003f25270 */
[----:B------:R-:W-:Y:S05]  /*d410*/  @P1 BRA `(.L_x_250) ;  /* 0x0000000000041947 */ /* 0x000fea0003800000 */
[----:B------:R-:W-:Y:S01]  /*d420*/  BPT.TRAP 0x1 ;  /* 0x000000040000795c */ /* 0x000fe20000300000 */
.L_x_250:
[----:B------:R-:W-:Y:S05]  /*d430*/  @P0 BRA `(.L_x_251) ;  /* 0x0000000000040947 */ /* 0x000fea0003800000 */
[----:B------:R-:W-:Y:S01]  /*d440*/  BPT.TRAP 0x1 ;  /* 0x000000040000795c */ /* 0x000fe20000300000 */
.L_x_251:
[----:B------:R-:W-:Y:S01]  /*d450*/  R2UR UR7, R19 ;  /* 0x00000000130772ca */ /* 0x000fe200000e0000 */
[----:B------:R-:W-:Y:S01]  /*d460*/  ULDC UR29, c[0x0][0x490] ;  /* 0x00012400001d7ab9 */ /* 0x000fe20000000800 */
[----:B------:R-:W-:Y:S01]  /*d470*/  R2UR UR22, R2 ;  /* 0x00000000021672ca */ /* 0x000fe200000e0000 */
[----:B------:R-:W-:Y:S01]  /*d480*/  UISETP.NE.AND UP0, UPT, UR29, 0x1, UPT ;  /* 0x000000011d00788c */ /* 0x000fe2000bf05270 */
[----:B------:R-:W-:Y:S01]  /*d490*/  R2UR UR14, R10 ;  /* 0x000000000a0e72ca */ /* 0x000fe200000e0000 */
[----:B------:R-:W-:Y:S01]  /*d4a0*/  ULDC UR10, c[0x0][0x49c] ;  /* 0x00012700000a7ab9 */ /* 0x000fe20000000800 */
[----:B------:R-:W-:Y:S01]  /*d4b0*/  IMAD R7, R5, 0x1000, R0 ;  /* 0x0000100005077824 */ /* 0x000fe200078e0200 */
[----:B------:R-:W-:Y:S01]  /*d4c0*/  UISETP.NE.AND UP1, UPT, UR10, 0x1, UPT ;  /* 0x000000010a00788c */ /* 0x000fe2000bf25270 */
[----:B------:R-:W-:Y:S01]  /*d4d0*/  R2UR UR26, R11 ;  /* 0x000000000b1a72ca */ /* 0x000fe200000e0000 */
[----:B------:R-:W-:Y:S01]  /*d4e0*/  ULDC UR37, c[0x0][0x4a8] ;  /* 0x00012a0000257ab9 */ /* 0x000fe20000000800 */
[----:B------:R-:W-:Y:S01]  /*d4f0*/  IMAD R7, R7, 0x2, R18 ;  /* 0x0000000207077824 */ /* 0x000fe200078e0212 */
[----:B------:R-:W-:Y:S01]  /*d500*/  ULDC.64 UR38, c[0x0][0x198] ;  /* 0x0000660000267ab9 */ /* 0x000fe20000000a00 */
[----:B------:R-:W-:Y:S01]  /*d510*/  ULDC UR36, c[0x0][0x4cc] ;  /* 0x0001330000247ab9 */ /* 0x000fe20000000800 */
[----:B------:R-:W-:Y:S01]  /*d520*/  USHF.L.U32 UR7, UR7, 0x6, URZ ;  /* 0x0000000607077899 */ /* 0x000fe2000800063f */
[C---:B------:R-:W-:Y:S01]  /*d530*/  ISETP.GT.AND P3, PT, R4.reuse, 0x1, PT ;  /* 0x000000010400780c */ /* 0x040fe20003f64270 */
[----:B------:R-:W-:Y:S01]  /*d540*/  @UP0 ULDC UR4, c[0x0][0x494] ;  /* 0x0001250000040ab9 */ /* 0x000fe20000000800 */
[----:B------:R-:W-:Y:S01]  /*d550*/  @UP0 ULDC UR6, c[0x0][0x498] ;  /* 0x0001260000060ab9 */ /* 0x000fe20000000800 */
[----:B------:R-:W-:Y:S01]  /*d560*/  ULOP3.LUT UR22, UR7, 0x20, UR22, 0xf8, !UPT ;  /* 0x0000002007167892 */ /* 0x000fe2000f8ef816 */
[----:B------:R-:W-:Y:S01]  /*d570*/  VIADD R4, R4, 0xffffffff ;  /* 0xffffffff04047836 */ /* 0x000fe20000000000 */
[----:B------:R-:W-:Y:S01]  /*d580*/  @UP1 ULDC.64 UR8, c[0x0][0x4a0] ;  /* 0x0001280000081ab9 */ /* 0x000fe20000000a00 */
[----:B------:R-:W-:Y:S01]  /*d590*/  UIADD3 UR28, UP2, UR38, 0x1f0, URZ ;  /* 0x000001f0261c7890 */ /* 0x000fe2000ff5e03f */
[----:B------:R-:W-:Y:S01]  /*d5a0*/  VIADD R19, R19, 0x1 ;  /* 0x0000000113137836 */ /* 0x000fe20000000000 */
[----:B------:R-:W-:-:S02]  /*d5b0*/  UIMAD.WIDE.U32 UR4, UR22, UR4, URZ ;  /* 0x00000004160472a5 */ /* 0x000fc4000f8e003f */
[----:B------:R-:W-:Y:S01]  /*d5c0*/  UMOV UR11, UR22 ;  /* 0x00000016000b7c82 */ /* 0x000fe20008000000 */
[----:B------:R-:W-:Y:S01]  /*d5d0*/  ULDC UR40, c[0x0][0x4ec] ;  /* 0x00013b0000287ab9 */ /* 0x000fe20000000800 */
[----:B------:R-:W-:Y:S01]  /*d5e0*/  @UP0 USHF.R.U32.HI UR11, URZ, UR6, UR5 ;  /* 0x000000063f0b0299 */ /* 0x000fe20008011605 */
[C---:B------:R-:W-:Y:S01]  /*d5f0*/  R2UR UR6, R5.reuse ;  /* 0x00000000050672ca */ /* 0x040fe200000e0000 */
[----:B------:R-:W-:Y:S01]  /*d600*/  UISETP.NE.AND UP0, UPT, UR37, 0x1, UPT ;  /* 0x000000012500788c */ /* 0x000fe2000bf05270 */
[----:B------:R-:W-:Y:S01]  /*d610*/  VIADD R5, R5, 0x1 ;  /* 0x0000000105057836 */ /* 0x000fe20000000000 */
[----:B------:R-:W-:Y:S02]  /*d620*/  UIMAD.WIDE.U32 UR4, UR11, UR8, URZ ;  /* 0x000000080b0472a5 */ /* 0x000fe4000f8e003f */
[----:B------:R-:W-:Y:S02]  /*d630*/  UIADD3 UR18, -UR11, URZ, URZ ;  /* 0x0000003f0b127290 */ /* 0x000fe4000fffe13f */
[----:B------:R-:W-:Y:S01]  /*d640*/  UMOV UR15, UR11 ;  /* 0x0000000b000f7c82 */ /* 0x000fe20008000000 */
[----:B------:R-:W-:Y:S01]  /*d650*/  @UP1 USHF.R.U32.HI UR15, URZ, UR9, UR5 ;  /* 0x000000093f0f1299 */ /* 0x000fe20008011605 */
[----:B------:R-:W-:Y:S01]  /*d660*/  ISETP.NE.AND P1, PT, R5, 0x5, PT ;  /* 0x000000050500780c */ /* 0x000fe20003f25270 */
[----:B------:R-:W-:Y:S01]  /*d670*/  UIADD3 UR5, UR14, 0x32000, URZ ;  /* 0x000320000e057890 */ /* 0x000fe2000fffe03f */
[----:B------:R-:W-:Y:S01]  /*d680*/  R2UR UR14, R7 ;  /* 0x00000000070e72ca */ /* 0x000fe200000e0000 */
[----:B------:R-:W-:Y:S01]  /*d690*/  IMAD.U32 R7, R152, 0x20, R9 ;  /* 0x0000002098077824 */ /* 0x000fe200078e0009 */
[----:B------:R-:W-:Y:S01]  /*d6a0*/  R2UR UR4, R18 ;  /* 0x00000000120472ca */ /* 0x000fe200000e0000 */
[----:B------:R-:W-:Y:S01]  /*d6b0*/  @UP0 ULDC UR34, c[0x0][0x4ac] ;  /* 0x00012b0000220ab9 */ /* 0x000fe20000000800 */
[----:B------:R-:W-:Y:S01]  /*d6c0*/  UIADD3 UR32, UP1, UR38, 0xf0, URZ ;  /* 0x000000f026207890 */ /* 0x000fe2000ff3e03f */
[----:B------:R-:W-:Y:S01]  /*d6d0*/  IMAD.U32 R7, R12, 0x400, R7 ;  /* 0x000004000c077824 */ /* 0x000fe200078e0007 */
[----:B------:R-:W-:Y:S01]  /*d6e0*/  UIMAD.WIDE.U32 UR34, UR15, UR34, URZ ;  /* 0x000000220f2272a5 */ /* 0x000fe2000f8e003f */
[----:B------:R-:W-:Y:S01]  /*d6f0*/  SEL R10, RZ, 0x1, P1 ;  /* 0x00000001ff0a7807 */ /* 0x000fe20000800000 */
[----:B------:R-:W-:Y:S01]  /*d700*/  @UP0 ULDC UR42, c[0x0][0x4b0] ;  /* 0x00012c00002a0ab9 */ /* 0x000fe20000000800 */
[----:B------:R-:W-:Y:S01]  /*d710*/  UIMAD UR29, UR29, UR18, UR22 ;  /* 0x000000121d1d72a4 */ /* 0x000fe2000f8e0216 */
[----:B------:R-:W-:Y:S01]  /*d720*/  R2UR UR41, R7 ;  /* 0x00000000072972ca */ /* 0x000fe200000e0000 */
[----:B------:R-:W-:Y:S01]  /*d730*/  IMAD.MOV.U32 R7, RZ, RZ, 0x3 ;  /* 0x00000003ff077424 */ /* 0x000fe200078e00ff */
[----:B------:R-:W-:Y:S01]  /*d740*/  UIADD3.X UR33, URZ, UR39, URZ, UP1, !UPT ;  /* 0x000000273f217290 */ /* 0x000fe20008ffe43f */
[----:B------:R-:W-:Y:S01]  /*d750*/  R2UR UR22, R13 ;  /* 0x000000000d1672ca */ /* 0x000fe200000e0000 */
[----:B------:R-:W-:Y:S01]  /*d760*/  UIADD3 UR38, UR14, 0x28000, URZ ;  /* 0x000280000e267890 */ /* 0x000fe2000fffe03f */
[----:B------:R-:W-:Y:S01]  /*d770*/  R2UR UR18, R15 ;  /* 0x000000000f1272ca */ /* 0x000fe200000e0000 */
[----:B------:R-:W-:Y:S01]  /*d780*/  ULEA UR4, UR6, UR4, 0xf ;  /* 0x0000000406047291 */ /* 0x000fe2000f8e783f */
[----:B------:R-:W-:Y:S01]  /*d790*/  R2UR UR6, R14 ;  /* 0x000000000e0672ca */ /* 0x000fe200000e0000 */
[----:B------:R-:W-:Y:S01]  /*d7a0*/  UMOV UR14, UR15 ;  /* 0x0000000f000e7c82 */ /* 0x000fe20008000000 */
[----:B------:R-:W-:Y:S01]  /*d7b0*/  @UP0 USHF.R.U32.HI UR14, URZ, UR42, UR35 ;  /* 0x0000002a3f0e0299 */ /* 0x000fe20008011623 */
[----:B------:R-:W-:Y:S01]  /*d7c0*/  R2UR UR35, R7 ;  /* 0x00000000072372ca */ /* 0x000fe200000e0000 */
[----:B------:R-:W-:Y:S01]  /*d7d0*/  UIMAD UR36, UR29, UR36, UR40 ;  /* 0x000000241d2472a4 */ /* 0x000fe2000f8e0228 */
[----:B------:R-:W-:Y:S01]  /*d7e0*/  R2UR UR40, R16 ;  /* 0x00000000102872ca */ /* 0x000fe200000e0000 */
[----:B------:R-:W-:Y:S01]  /*d7f0*/  UIADD3 UR34, -UR15, URZ, URZ ;  /* 0x0000003f0f227290 */ /* 0x000fe2000fffe13f */
[----:B------:R-:W-:Y:S01]  /*d800*/  LOP3.LUT R3, R3, R10, RZ, 0x3c, !PT ;  /* 0x0000000a03037212 */ /* 0x000fe200078e3cff */
[----:B------:R-:W-:Y:S01]  /*d810*/  UIADD3 UR29, -UR14, URZ, URZ ;  /* 0x0000003f0e1d7290 */ /* 0x000fe2000fffe13f */
[----:B------:R-:W-:Y:S01]  /*d820*/  SEL R5, R5, RZ, P1 ;  /* 0x000000ff05057207 */ /* 0x000fe20000800000 */
[----:B------:R-:W-:-:S02]  /*d830*/  UIMAD UR11, UR10, UR34, UR11 ;  /* 0x000000220a0b72a4 */ /* 0x000fc4000f8e020b */
[----:B------:R-:W-:Y:S01]  /*d840*/  UIMAD UR10, UR37, UR29, UR15 ;  /* 0x0000001d250a72a4 */ /* 0x000fe2000f8e020f */
[----:B------:R-:W-:Y:S01]  /*d850*/  UMOV UR30, 0x0 ;  /* 0x00000000001e7882 */ /* 0x000fe20000000000 */
[----:B------:R-:W-:Y:S01]  /*d860*/  UMOV UR31, 0x10000000 ;  /* 0x10000000001f7882 */ /* 0x000fe20000000000 */
[----:B------:R-:W-:Y:S02]  /*d870*/  UIADD3 UR24, UR4, 0x2000, URZ ;  /* 0x0000200004187890 */ /* 0x000fe4000fffe03f */
[----:B------:R0:W-:Y:S01]  /*d880*/  UTMALDG.2D [UR4], [UR32], desc[UR30] ;  /* 0x00001e04200075b4 */ /* 0x0001e20008009000 */
[----:B------:R-:W-:Y:S01]  /*d890*/  ULDC.64 UR12, c[0x0][0x4d0] ;  /* 0x00013400000c7ab9 */ /* 0x000fe20000000a00 */
[----:B------:R-:W-:Y:S01]  /*d8a0*/  ULDC.64 UR8, c[0x0][0x4f0] ;  /* 0x00013c0000087ab9 */ /* 0x000fe20000000a00 */
[----:B------:R-:W-:Y:S02]  /*d8b0*/  UIADD3 UR20, UR4, 0x4000, URZ ;  /* 0x0000400004147890 */ /* 0x000fe4000fffe03f */
[----:B------:R-:W-:-:S02]  /*d8c0*/  UIADD3 UR16, UR4, 0x6000, URZ ;  /* 0x0000600004107890 */ /* 0x000fc4000fffe03f */
[----:B------:R-:W-:Y:S02]  /*d8d0*/  UIMAD UR12, UR11, UR12, UR8 ;  /* 0x0000000c0b0c72a4 */ /* 0x000fe4000f8e0208 */
[----:B------:R-:W-:Y:S02]  /*d8e0*/  UIMAD UR13, UR10, UR13, UR9 ;  /* 0x0000000d0a0d72a4 */ /* 0x000fe4000f8e0209 */
[----:B------:R-:W-:Y:S01]  /*d8f0*/  UIADD3.X UR29, URZ, UR39, URZ, UP2, !UPT ;  /* 0x000000273f1d7290 */ /* 0x000fe200097fe43f */
[----:B------:R-:W-:Y:S01]  /*d900*/  UMOV UR25, UR5 ;  /* 0x0000000500197c82 */ /* 0x000fe20008000000 */
[----:B------:R-:W-:Y:S01]  /*d910*/  UMOV UR27, UR7 ;  /* 0x00000007001b7c82 */ /* 0x000fe20008000000 */
[----:B------:R-:W-:Y:S01]  /*d920*/  UMOV UR21, UR5 ;  /* 0x0000000500157c82 */ /* 0x000fe20008000000 */
[----:B------:R-:W-:Y:S01]  /*d930*/  UMOV UR23, UR7 ;  /* 0x0000000700177c82 */ /* 0x000fe20008000000 */
[----:B------:R-:W-:Y:S01]  /*d940*/  UMOV UR17, UR5 ;  /* 0x0000000500117c82 */ /* 0x000fe20008000000 */
[----:B------:R-:W-:Y:S01]  /*d950*/  UMOV UR19, UR7 ;  /* 0x0000000700137c82 */ /* 0x000fe20008000000 */
[----:B------:R1:W-:Y:S01]  /*d960*/  UTMALDG.2D [UR24], [UR32], desc[UR30] ;  /* 0x00001e18200075b4 */ /* 0x0003e20008009000 */
[----:B------:R-:W-:Y:S01]  /*d970*/  UMOV UR10, UR40 ;  /* 0x00000028000a7c82 */ /* 0x000fe20008000000 */
[----:B------:R-:W-:Y:S01]  /*d980*/  UMOV UR9, UR5 ;  /* 0x0000000500097c82 */ /* 0x000fe20008000000 */
[----:B0-----:R-:W-:Y:S01]  /*d990*/  UPRMT UR4, UR41, 0x5410, UR35 ;  /* 0x0000541029047896 */ /* 0x001fe20008000023 */
[----:B------:R-:W-:Y:S01]  /*d9a0*/  UMOV UR8, UR38 ;  /* 0x0000002600087c82 */ /* 0x000fe20008000000 */
[----:B------:R-:W-:Y:S01]  /*d9b0*/  UMOV UR11, UR36 ;  /* 0x00000024000b7c82 */ /* 0x000fe20008000000 */
[----:B------:R1:W-:Y:S01]  /*d9c0*/  UTMALDG.2D [UR20], [UR32], desc[UR30] ;  /* 0x00001e14200075b4 */ /* 0x0003e20008009000 */
[----:B------:R1:W-:Y:S05]  /*d9d0*/  UTMALDG.2D [UR16], [UR32], desc[UR30] ;  /* 0x00001e10200075b4 */ /* 0x0003ea0008009000 */
[----:B------:R1:W-:Y:S02]  /*d9e0*/  UTMALDG.5D.IM2COL.MULTICAST [UR8], [UR28], UR4 ;  /* 0x000000081c0073b4 */ /* 0x0003e40008060804 */
[----:B-1----:R-:W-:Y:S05]  /*d9f0*/  @P3 BRA `(.L_x_252) ;  /* 0xfffffff800503947 */ /* 0x002fea000383ffff */
.L_x_248:
[----:B------:R-:W-:Y:S01]  /*da00*/  ISETP.GE.U32.AND P2, PT, R8, 0x5, PT ;  /* 0x000000050800780c */ /* 0x000fe20003f46070 */
[----:B------:R-:W-:Y:S05]  /*da10*/  WARPSYNC.ALL ;  /* 0x0000000000007948 */ /* 0x000fea0003800000 */
[----:B------:R-:W-:-:S07]  /*da20*/  ELECT P1, URZ, PT ;  /* 0x00000000003f782f */ /* 0x000fce0003820000 */
[----:B---3-5:R-:W-:-:S05]  /*da30*/  @P2 IMAD.WIDE.U32 R2, R8, -0x33333333, RZ ;  /* 0xcccccccd08022825 */ /* 0x028fca00078e00ff */
[----:B--2---:R-:W-:-:S04]  /*da40*/  @P2 SHF.R.U32.HI R0, RZ, 0x2, R3 ;  /* 0x00000002ff002819 */ /* 0x004fc80000011603 */
[----:B------:R-:W-:-:S04]  /*da50*/  @P2 LOP3.LUT R0, R0, 0x1, RZ, 0xc0, !PT ;  /* 0x0000000100002812 */ /* 0x000fc800078ec0ff */
[----:B------:R-:W-:Y:S01]  /*da60*/  @P2 ISETP.NE.U32.AND P0, PT, R0, 0x1, PT ;  /* 0x000000010000280c */ /* 0x000fe20003f05070 */
[----:B------:R-:W-:-:S12]  /*da70*/  @!P1 EXIT ;  /* 0x000000000000994d */ /* 0x000fd80003800000 */
[----:B------:R-:W-:Y:S01]  /*da80*/  LOP3.LUT R6, R6, 0x2, RZ, 0xfc, !PT ;  /* 0x0000000206067812 */ /* 0x000fe200078efcff */
[----:B------:R-:W-:Y:S01]  /*da90*/  IMAD.MOV.U32 R0, RZ, RZ, 0x1 ;  /* 0x00000001ff007424 */ /* 0x000fe200078e00ff */
[----:B------:R-:W-:Y:S02]  /*daa0*/  @P2 ISETP.NE.U32.AND.EX P0, PT, RZ, RZ, PT, P0 ;  /* 0x000000ffff00220c */ /* 0x000fe40003f05100 */
[----:B------:R-:W-:Y:S02]  /*dab0*/  ISETP.NE.AND P1, PT, R6, 0x3, PT ;  /* 0x000000030600780c */ /* 0x000fe40003f25270 */
[----:B------:R-:W-:-:S11]  /*dac0*/  @P2 SEL R0, RZ, 0x1, !P0 ;  /* 0x00000001ff002807 */ /* 0x000fd60004000000 */
[----:B------:R-:W-:Y:S05]  /*dad0*/  @!P1 BRA `(.L_x_253) ;  /* 0x0000000000049947 */ /* 0x000fea0003800000 */
[----:B------:R-:W-:Y:S01]  /*dae0*/  BPT.TRAP 0x1 ;  /* 0x000000040000795c */ /* 0x000fe20000300000 */
.L_x_253:
[----:B------:R-:W0:Y:S01]  /*daf0*/  S2R R5, SR_CgaCtaId ;  /* 0x0000000000057919 */ /* 0x000e220000008800 */
[----:B------:R-:W-:Y:S01]  /*db00*/  IMAD.WIDE.U32 R2, R8, -0x33333333, RZ ;  /* 0xcccccccd08027825 */ /* 0x000fe200078e00ff */
[----:B------:R-:W-:-:S04]  /*db10*/  MOV R2, 0x400 ;  /* 0x0000040000027802 */ /* 0x000fc80000000f00 */
[----:B------:R-:W-:-:S05]  /*db20*/  SHF.R.U32.HI R3, RZ, 0x2, R3 ;  /* 0x00000002ff037819 */ /* 0x000fca0000011603 */
[----:B------:R-:W-:Y:S01]  /*db30*/  IMAD R8, R3, -0x5, R8 ;  /* 0xfffffffb03087824 */ /* 0x000fe200078e0208 */
[----:B0-----:R-:W-:Y:S02]  /*db40*/  LEA R2, R5, R2, 0x18 ;  /* 0x0000000205027211 */ /* 0x001fe400078ec0ff */
[----:B------:R-:W-:-:S03]  /*db50*/  SHF.L.U32 R5, R0, 0x1f, RZ ;  /* 0x0000001f00057819 */ /* 0x000fc600000006ff */
[----:B------:R-:W-:-:S04]  /*db60*/  VIADD R3, R2, 0x32028 ;  /* 0x0003202802037836 */ /* 0x000fc80000000000 */
[----:B------:R-:W-:-:S07]  /*db70*/  IMAD R2, R8, 0x8, R3 ;  /* 0x0000000808027824 */ /* 0x000fce00078e0203 */
.L_x_254:
[----:B0-----:R0:W1:Y:S02]  /*db80*/  SYNCS.PHASECHK.TRANS64.TRYWAIT P0, [R2+URZ], R5 ;  /* 0x00000005020075a7 */ /* 0x001064000800017f */
[----:B-1----:R-:W-:Y:S05]  /*db90*/  @!P0 NANOSLEEP.SYNCS 0x989680 ;  /* 0x009896800000895d */ /* 0x002fea0003900000 */
[----:B------:R-:W1:Y:S02]  /*dba0*/  @!P0 SYNCS.PHASECHK.TRANS64 P0, [R2+URZ], R5 ;  /* 0x00000005020085a7 */ /* 0x000e64000800007f */
[----:B-1----:R-:W-:Y:S05]  /*dbb0*/  @!P0 BRA `(.L_x_254) ;  /* 0xfffffffc00f08947 */ /* 0x002fea000383ffff */
[----:B------:R-:W-:-:S05]  /*dbc0*/  VIADD R8, R8, 0x1 ;  /* 0x0000000108087836 */ /* 0x000fca0000000000 */
[----:B------:R-:W-:-:S04]  /*dbd0*/  ISETP.NE.AND P0, PT, R8, 0x5, PT ;  /* 0x000000050800780c */ /* 0x000fc80003f05270 */
[----:B0-----:R-:W-:Y:S02]  /*dbe0*/  SEL R5, RZ, 0x1, P0 ;  /* 0x00000001ff057807 */ /* 0x001fe40000000000 */
[----:B------:R-:W-:Y:S02]  /*dbf0*/  SEL R8, R8, RZ, P0 ;  /* 0x000000ff08087207 */ /* 0x000fe40000000000 */
[----:B------:R-:W-:-:S03]  /*dc00*/  LOP3.LUT R7, R0, R5, RZ, 0x3c, !PT ;  /* 0x0000000500077212 */ /* 0x000fc600078e3cff */
[----:B------:R-:W-:Y:S01]  /*dc10*/  IMAD R0, R8, 0x8, R3 ;  /* 0x0000000808007824 */ /* 0x000fe200078e0203 */
[----:B------:R-:W-:-:S07]  /*dc20*/  SHF.L.U32 R5, R7, 0x1f, RZ ;  /* 0x0000001f07057819 */ /* 0x000fce00000006ff */
.L_x_255:
        /* <DEDUP_REMOVED lines=11> */
.L_x_256:
        /* <DEDUP_REMOVED lines=11> */
.L_x_257:
        /* <DEDUP_REMOVED lines=11> */
.L_x_258:
[----:B0-----:R0:W1:Y:S02]  /*de40*/  SYNCS.PHASECHK.TRANS64.TRYWAIT P0, [R8+URZ], R3 ;  /* 0x00000003080075a7 */ /* 0x001064000800017f */
[----:B-1----:R-:W-:Y:S05]  /*de50*/  @!P0 NANOSLEEP.SYNCS 0x989680 ;  /* 0x009896800000895d */ /* 0x002fea0003900000 */
[----:B------:R-:W1:Y:S02]  /*de60*/  @!P0 SYNCS.PHASECHK.TRANS64 P0, [R8+URZ], R3 ;  /* 0x00000003080085a7 */ /* 0x000e64000800007f */
[----:B-1----:R-:W-:Y:S05]  /*de70*/  @P0 EXIT ;  /* 0x000000000000094d */ /* 0x002fea0003800000 */
[----:B------:R-:W-:Y:S05]  /*de80*/  BRA `(.L_x_258) ;  /* 0xfffffffc00ec7947 */ /* 0x000fea000383ffff */
.L_x_259:
[----:B------:R-:W-:-:S00]  /*de90*/  BRA `(.L_x_259) ;  /* 0xfffffffc00fc7947 */ /* 0x000fc0000383ffff */
[----:B------:R-:W-:-:S00]  /*dea0*/  NOP ;  /* 0x0000000000007918 */ /* 0x000fc00000000000 */
        /* <DEDUP_REMOVED lines=13> */
.L_x_260:


//--------------------- .nv.shared._ZN7cutlass13device_kernelINS_4conv6kernel13ConvUniversalINS1_16ConvProblemShapeILNS1_8OperatorE2ELi3EEENS1_10collective14CollectiveConvINS1_46MainloopSm90TmaGmmaWarpSpecializedImplicitGemmILS5_2ELi5ELi3EN4cute5tupleIJNSA_1CILi2EEENSC_ILi1EEESE_EEENS1_36KernelImplicitTmaWarpSpecializedSm90ELi1EEENSB_IJNSC_ILi256EEENSB_IJNSC_ILi64EEEEEESK_EEENS_10bfloat16_tESM_NSA_8TiledMMAINSA_8MMA_AtomIJNSA_4SM904GMMA27MMA_64x64x16_F32BF16BF16_SSILNSQ_5MajorE1ELSS_1ELNSQ_7ScaleInE1ELST_1EEEEEENSA_6LayoutINSB_IJSE_SE_SE_EEENSB_IJNSC_ILi0EEESY_SY_EEEEENSB_IJNSA_10UnderscoreES11_S11_EEEEENS7_6detail26Sm90ImplicitGemmTileTraitsINSA_13SM90_TMA_LOADENSA_14ComposedLayoutINSA_7SwizzleILi3ELi4ELi3EEENSA_18smem_ptr_flag_bitsILi16EEENSW_INSB_IJNSB_IJSJ_NSC_ILi4EEEEEENSB_IJNSC_ILi8EEES1E_EEENSB_IJSE_NSC_ILi5EEEEEEEEENSB_IJNSB_IJSE_NSC_ILi4096EEEEEENSB_IJSJ_NSC_ILi512EEEEEENSB_IJSY_NSC_ILi16384EEEEEEEEEEEEEvEENS15_INSA_30SM90_TMA_LOAD_IM2COL_MULTICASTENS17_IS19_S1B_NSW_INSB_IJNSB_IJSJ_SE_EEES1F_S1H_EEENSB_IJNSB_IJSE_SY_EEES1M_NSB_IJSY_S1J_EEEEEEEEEEvEEEENS_8epilogue10collective6detail29Sm90TmaWarpSpecializedAdapterINS24_15DefaultEpilogueISM_NSB_IJlNSB_IJSE_lllEEESY_EEES29_NS23_6thread17LinearCombinationISM_Li1EffLNS2A_9ScaleType4KindE0ELNS_15FloatRoundStyleE2ESM_EENS_4gemm15EpilogueDefaultEEEEEvvEEEEvNT_6ParamsE --------------------------
	.section	.nv.shared._ZN7cutlass13device_kernelINS_4conv6kernel13ConvUniversalINS1_16ConvProblemShapeILNS1_8OperatorE2ELi3EEENS1_10collective14CollectiveConvINS1_46MainloopSm90TmaGmmaWarpSpecializedImplicitGemmILS5_2ELi5ELi3EN4cute5tupleIJNSA_1CILi2EEENSC_ILi1EEESE_EEENS1_36KernelImplicitTmaWarpSpecializedSm90ELi1EEENSB_IJNSC_ILi256EEENSB_IJNSC_ILi64EEEEEESK_EEENS_10bfloat16_tESM_NSA_8TiledMMAINSA_8MMA_AtomIJNSA_4SM904GMMA27MMA_64x64x16_F32BF16BF16_SSILNSQ_5MajorE1ELSS_1ELNSQ_7ScaleInE1ELST_1EEEEEENSA_6LayoutINSB_IJSE_SE_SE_EEENSB_IJNSC_ILi0EEESY_SY_EEEEENSB_IJNSA_10UnderscoreES11_S11_EEEEENS7_6detail26Sm90ImplicitGemmTileTraitsINSA_13SM90_TMA_LOADENSA_14ComposedLayoutINSA_7SwizzleILi3ELi4ELi3EEENSA_18smem_ptr_flag_bitsILi16EEENSW_INSB_IJNSB_IJSJ_NSC_ILi4EEEEEENSB_IJNSC_ILi8EEES1E_EEENSB_IJSE_NSC_ILi5EEEEEEEEENSB_IJNSB_IJSE_NSC_ILi4096EEEEEENSB_IJSJ_NSC_ILi512EEEEEENSB_IJSY_NSC_ILi16384EEEEEEEEEEEEEvEENS15_INSA_30SM90_TMA_LOAD_IM2COL_MULTICASTENS17_IS19_S1B_NSW_INSB_IJNSB_IJSJ_SE_EEES1F_S1H_EEENSB_IJNSB_IJSE_SY_EEES1M_NSB_IJSY_S1J_EEEEEEEEEEvEEEENS_8epilogue10collective6detail29Sm90TmaWarpSpecializedAdapterINS24_15DefaultEpilogueISM_NSB_IJlNSB_IJSE_lllEEESY_EEES29_NS23_6thread17LinearCombinationISM_Li1EffLNS2A_9ScaleType4KindE0ELNS_15FloatRoundStyleE2ESM_EENS_4gemm15EpilogueDefaultEEEEEvvEEEEvNT_6ParamsE,"aw",@nobits
	.sectionflags	@""
	.align	16
	.zero		1024


//--------------------- .nv.shared.reserved.0     --------------------------
	.section	.nv.shared.reserved.0,"aw",@nobits
	.weak		__nv_reservedSMEM_offset_0_alias
	.size		__nv_reservedSMEM_offset_0_alias, 0, 0
	.other		__nv_reservedSMEM_offset_0_alias,@"STO_CUDA_RESERVED_SHARED STV_DEFAULT"
__nv_reservedSMEM_offset_0_alias:
	.zero		0


//--------------------- .nv.global                --------------------------
	.section	.nv.global,"aw",@nobits
.nv.global:
	.type		_ZN39_INTERNAL_a4c6601b_4_k_cu_83c42d01_29324cute1_E,@object
	.size		_ZN39_INTERNAL_a4c6601b_4_k_cu_83c42d01_29324cute1_E,(_ZN39_INTERNAL_a4c6601b_4_k_cu_83c42d01_29324cuda3std3__45__cpo6cbeginE - _ZN39_INTERNAL_a4c6601b_4_k_cu_83c42d01_29324cute1_E)
_ZN39_INTERNAL_a4c6601b_4_k_cu_83c42d01_29324cute1_E:
	.zero		1
	.type		_ZN39_INTERNAL_a4c6601b_4_k_cu_83c42d01_29324cuda3std3__45__cpo6cbeginE,@object
	.size		_ZN39_INTERNAL_a4c6601b_4_k_cu_83c42d01_29324cuda3std3__45__cpo6cbeginE,(_ZN39_INTERNAL_a4c6601b_4_k_cu_83c42d01_29324cuda3std3__48in_placeE - _ZN39_INTERNAL_a4c6601b_4_k_cu_83c42d01_29324cuda3std3__45__cpo6cbeginE)
_ZN39_INTERNAL_a4c6601b_4_k_cu_83c42d01_29324cuda3std3__45__cpo6cbeginE:
	.zero		1
	.type		_ZN39_INTERNAL_a4c6601b_4_k_cu_83c42d01_29324cuda3std3__48in_placeE,@object
	.size		_ZN39_INTERNAL_a4c6601b_4_k_cu_83c42d01_29324cuda3std3__48in_placeE,(_ZN39_INTERNAL_a4c6601b_4_k_cu_83c42d01_29324cuda3std6ranges3__45__cpo9iter_moveE - _ZN39_INTERNAL_a4c6601b_4_k_cu_83c42d01_29324cuda3std3__48in_placeE)
_ZN39_INTERNAL_a4c6601b_4_k_cu_83c42d01_29324cuda3std3__48in_placeE:
	.zero		1
	.type		_ZN39_INTERNAL_a4c6601b_4_k_cu_83c42d01_29324cuda3std6ranges3__45__cpo9iter_moveE,@object
	.size		_ZN39_INTERNAL_a4c6601b_4_k_cu_83c42d01_29324cuda3std6ranges3__45__cpo9iter_moveE,(_ZN39_INTERNAL_a4c6601b_4_k_cu_83c42d01_29324cuda3std3__45__cpo5beginE - _ZN39_INTERNAL_a4c6601b_4_k_cu_83c42d01_29324cuda3std6ranges3__45__cpo9iter_moveE)
_ZN39_INTERNAL_a4c6601b_4_k_cu_83c42d01_29324cuda3std6ranges3__45__cpo9iter_moveE:
	.zero		1
	.type		_ZN39_INTERNAL_a4c6601b_4_k_cu_83c42d01_29324cuda3std3__45__cpo5beginE,@object
	.size		_ZN39_INTERNAL_a4c6601b_4_k_cu_83c42d01_29324cuda3std3__45__cpo5beginE,(_ZN39_INTERNAL_a4c6601b_4_k_cu_83c42d01_29324cuda3std3__441_GLOBAL__N__a4c6601b_4_k_cu_83c42d01_29326ignoreE - _ZN39_INTERNAL_a4c6601b_4_k_cu_83c42d01_29324cuda3std3__45__cpo5beginE)
_ZN39_INTERNAL_a4c6601b_4_k_cu_83c42d01_29324cuda3std3__45__cpo5beginE:
	.zero		1
	.type		_ZN39_INTERNAL_a4c6601b_4_k_cu_83c42d01_29324cuda3std3__441_GLOBAL__N__a4c6601b_4_k_cu_83c42d01_29326ignoreE,@object
	.size		_ZN39_INTERNAL_a4c6601b_4_k_cu_83c42d01_29324cuda3std3__441_GLOBAL__N__a4c6601b_4_k_cu_83c42d01_29326ignoreE,(_ZN39_INTERNAL_a4c6601b_4_k_cu_83c42d01_29324cute7productE - _ZN39_INTERNAL_a4c6601b_4_k_cu_83c42d01_29324cuda3std3__441_GLOBAL__N__a4c6601b_4_k_cu_83c42d01_29326ignoreE)
_ZN39_INTERNAL_a4c6601b_4_k_cu_83c42d01_29324cuda3std3__441_GLOBAL__N__a4c6601b_4_k_cu_83c42d01_29326ignoreE:
	.zero		1
	.type		_ZN39_INTERNAL_a4c6601b_4_k_cu_83c42d01_29324cute7productE,@object
	.size		_ZN39_INTERNAL_a4c6601b_4_k_cu_83c42d01_29324cute7productE,(_ZN39_INTERNAL_a4c6601b_4_k_cu_83c42d01_29324cuda3std3__45__cpo3endE - _ZN39_INTERNAL_a4c6601b_4_k_cu_83c42d01_29324cute7productE)
_ZN39_INTERNAL_a4c6601b_4_k_cu_83c42d01_29324cute7productE:
	.zero		1
	.type		_ZN39_INTERNAL_a4c6601b_4_k_cu_83c42d01_29324cuda3std3__45__cpo3endE,@object
	.size		_ZN39_INTERNAL_a4c6601b_4_k_cu_83c42d01_29324cuda3std3__45__cpo3endE,(_ZN39_INTERNAL_a4c6601b_4_k_cu_83c42d01_29324cuda3std3__419piecewise_constructE - _ZN39_INTERNAL_a4c6601b_4_k_cu_83c42d01_29324cuda3std3__45__cpo3endE)
_ZN39_INTERNAL_a4c6601b_4_k_cu_83c42d01_29324cuda3std3__45__cpo3endE:
	.zero		1
	.type		_ZN39_INTERNAL_a4c6601b_4_k_cu_83c42d01_29324cuda3std3__419piecewise_constructE,@object
	.size		_ZN39_INTERNAL_a4c6601b_4_k_cu_83c42d01_29324cuda3std3__419piecewise_constructE,(_ZN39_INTERNAL_a4c6601b_4_k_cu_83c42d01_29324cuda3std3__45__cpo4cendE - _ZN39_INTERNAL_a4c6601b_4_k_cu_83c42d01_29324cuda3std3__419piecewise_constructE)
_ZN39_INTERNAL_a4c6601b_4_k_cu_83c42d01_29324cuda3std3__419piecewise_constructE:
	.zero		1
	.type		_ZN39_INTERNAL_a4c6601b_4_k_cu_83c42d01_29324cuda3std3__45__cpo4cendE,@object
	.size		_ZN39_INTERNAL_a4c6601b_4_k_cu_83c42d01_29324cuda3std3__45__cpo4cendE,(_ZN39_INTERNAL_a4c6601b_4_k_cu_83c42d01_29324cuda3std6ranges3__45__cpo4swapE - _ZN39_INTERNAL_a4c6601b_4_k_cu_83c42d01_29324cuda3std3__45__cpo4cendE)
_ZN39_INTERNAL_a4c6601b_4_k_cu_83c42d01_29324cuda3std3__45__cpo4cendE:
	.zero		1
	.type		_ZN39_INTERNAL_a4c6601b_4_k_cu_83c42d01_29324cuda3std6ranges3__45__cpo4swapE,@object
	.size		_ZN39_INTERNAL_a4c6601b_4_k_cu_83c42d01_29324cuda3std6ranges3__45__cpo4swapE,(.L_7 - _ZN39_INTERNAL_a4c6601b_4_k_cu_83c42d01_29324cuda3std6ranges3__45__cpo4swapE)
_ZN39_INTERNAL_a4c6601b_4_k_cu_83c42d01_29324cuda3std6ranges3__45__cpo4swapE:
	.zero		1
.L_7:


//--------------------- .nv.constant0._ZN7cutlass13device_kernelINS_4conv6kernel13ConvUniversalINS1_16ConvProblemShapeILNS1_8OperatorE2ELi3EEENS1_10collective14CollectiveConvINS1_46MainloopSm90TmaGmmaWarpSpecializedImplicitGemmILS5_2ELi5ELi3EN4cute5tupleIJNSA_1CILi2EEENSC_ILi1EEESE_EEENS1_36KernelImplicitTmaWarpSpecializedSm90ELi1EEENSB_IJNSC_ILi256EEENSB_IJNSC_ILi64EEEEEESK_EEENS_10bfloat16_tESM_NSA_8TiledMMAINSA_8MMA_AtomIJNSA_4SM904GMMA27MMA_64x64x16_F32BF16BF16_SSILNSQ_5MajorE1ELSS_1ELNSQ_7ScaleInE1ELST_1EEEEEENSA_6LayoutINSB_IJSE_SE_SE_EEENSB_IJNSC_ILi0EEESY_SY_EEEEENSB_IJNSA_10UnderscoreES11_S11_EEEEENS7_6detail26Sm90ImplicitGemmTileTraitsINSA_13SM90_TMA_LOADENSA_14ComposedLayoutINSA_7SwizzleILi3ELi4ELi3EEENSA_18smem_ptr_flag_bitsILi16EEENSW_INSB_IJNSB_IJSJ_NSC_ILi4EEEEEENSB_IJNSC_ILi8EEES1E_EEENSB_IJSE_NSC_ILi5EEEEEEEEENSB_IJNSB_IJSE_NSC_ILi4096EEEEEENSB_IJSJ_NSC_ILi512EEEEEENSB_IJSY_NSC_ILi16384EEEEEEEEEEEEEvEENS15_INSA_30SM90_TMA_LOAD_IM2COL_MULTICASTENS17_IS19_S1B_NSW_INSB_IJNSB_IJSJ_SE_EEES1F_S1H_EEENSB_IJNSB_IJSE_SY_EEES1M_NSB_IJSY_S1J_EEEEEEEEEEvEEEENS_8epilogue10collective6detail29Sm90TmaWarpSpecializedAdapterINS24_15DefaultEpilogueISM_NSB_IJlNSB_IJSE_lllEEESY_EEES29_NS23_6thread17LinearCombinationISM_Li1EffLNS2A_9ScaleType4KindE0ELNS_15FloatRoundStyleE2ESM_EENS_4gemm15EpilogueDefaultEEEEEvvEEEEvNT_6ParamsE --------------------------
	.section	.nv.constant0._ZN7cutlass13device_kernelINS_4conv6kernel13ConvUniversalINS1_16ConvProblemShapeILNS1_8OperatorE2ELi3EEENS1_10collective14CollectiveConvINS1_46MainloopSm90TmaGmmaWarpSpecializedImplicitGemmILS5_2ELi5ELi3EN4cute5tupleIJNSA_1CILi2EEENSC_ILi1EEESE_EEENS1_36KernelImplicitTmaWarpSpecializedSm90ELi1EEENSB_IJNSC_ILi256EEENSB_IJNSC_ILi64EEEEEESK_EEENS_10bfloat16_tESM_NSA_8TiledMMAINSA_8MMA_AtomIJNSA_4SM904GMMA27MMA_64x64x16_F32BF16BF16_SSILNSQ_5MajorE1ELSS_1ELNSQ_7ScaleInE1ELST_1EEEEEENSA_6LayoutINSB_IJSE_SE_SE_EEENSB_IJNSC_ILi0EEESY_SY_EEEEENSB_IJNSA_10UnderscoreES11_S11_EEEEENS7_6detail26Sm90ImplicitGemmTileTraitsINSA_13SM90_TMA_LOADENSA_14ComposedLayoutINSA_7SwizzleILi3ELi4ELi3EEENSA_18smem_ptr_flag_bitsILi16EEENSW_INSB_IJNSB_IJSJ_NSC_ILi4EEEEEENSB_IJNSC_ILi8EEES1E_EEENSB_IJSE_NSC_ILi5EEEEEEEEENSB_IJNSB_IJSE_NSC_ILi4096EEEEEENSB_IJSJ_NSC_ILi512EEEEEENSB_IJSY_NSC_ILi16384EEEEEEEEEEEEEvEENS15_INSA_30SM90_TMA_LOAD_IM2COL_MULTICASTENS17_IS19_S1B_NSW_INSB_IJNSB_IJSJ_SE_EEES1F_S1H_EEENSB_IJNSB_IJSE_SY_EEES1M_NSB_IJSY_S1J_EEEEEEEEEEvEEEENS_8epilogue10collective6detail29Sm90TmaWarpSpecializedAdapterINS24_15DefaultEpilogueISM_NSB_IJlNSB_IJSE_lllEEESY_EEES29_NS23_6thread17LinearCombinationISM_Li1EffLNS2A_9ScaleType4KindE0ELNS_15FloatRoundStyleE2ESM_EENS_4gemm15EpilogueDefaultEEEEEvvEEEEvNT_6ParamsE,"a",@progbits
	.sectionflags	@""
	.align	4
.nv.constant0._ZN7cutlass13device_kernelINS_4conv6kernel13ConvUniversalINS1_16ConvProblemShapeILNS1_8OperatorE2ELi3EEENS1_10collective14CollectiveConvINS1_46MainloopSm90TmaGmmaWarpSpecializedImplicitGemmILS5_2ELi5ELi3EN4cute5tupleIJNSA_1CILi2EEENSC_ILi1EEESE_EEENS1_36KernelImplicitTmaWarpSpecializedSm90ELi1EEENSB_IJNSC_ILi256EEENSB_IJNSC_ILi64EEEEEESK_EEENS_10bfloat16_tESM_NSA_8TiledMMAINSA_8MMA_AtomIJNSA_4SM904GMMA27MMA_64x64x16_F32BF16BF16_SSILNSQ_5MajorE1ELSS_1ELNSQ_7ScaleInE1ELST_1EEEEEENSA_6LayoutINSB_IJSE_SE_SE_EEENSB_IJNSC_ILi0EEESY_SY_EEEEENSB_IJNSA_10UnderscoreES11_S11_EEEEENS7_6detail26Sm90ImplicitGemmTileTraitsINSA_13SM90_TMA_LOADENSA_14ComposedLayoutINSA_7SwizzleILi3ELi4ELi3EEENSA_18smem_ptr_flag_bitsILi16EEENSW_INSB_IJNSB_IJSJ_NSC_ILi4EEEEEENSB_IJNSC_ILi8EEES1E_EEENSB_IJSE_NSC_ILi5EEEEEEEEENSB_IJNSB_IJSE_NSC_ILi4096EEEEEENSB_IJSJ_NSC_ILi512EEEEEENSB_IJSY_NSC_ILi16384EEEEEEEEEEEEEvEENS15_INSA_30SM90_TMA_LOAD_IM2COL_MULTICASTENS17_IS19_S1B_NSW_INSB_IJNSB_IJSJ_SE_EEES1F_S1H_EEENSB_IJNSB_IJSE_SY_EEES1M_NSB_IJSY_S1J_EEEEEEEEEEvEEEENS_8epilogue10collective6detail29Sm90TmaWarpSpecializedAdapterINS24_15DefaultEpilogueISM_NSB_IJlNSB_IJSE_lllEEESY_EEES29_NS23_6thread17LinearCombinationISM_Li1EffLNS2A_9ScaleType4KindE0ELNS_15FloatRoundStyleE2ESM_EENS_4gemm15EpilogueDefaultEEEEEvvEEEEvNT_6ParamsE:
	.zero		1664


//--------------------- SYMBOLS --------------------------

	.type		.nv.reservedSmem.offset0,@object
	.size		.nv.reservedSmem.offset0,0x4
